//
// Generated by NVIDIA NVVM Compiler
//
// Compiler Build ID: CL-36424714
// Cuda compilation tools, release 13.0, V13.0.88
// Based on NVVM 20.0.0
//

.version 9.0
.target sm_100
.address_size 64

	// .globl	_Z12jacobiKernelPfS_S_S_i

.visible .entry _Z12jacobiKernelPfS_S_S_i(
	.param .u64 .ptr .align 1 _Z12jacobiKernelPfS_S_S_i_param_0,
	.param .u64 .ptr .align 1 _Z12jacobiKernelPfS_S_S_i_param_1,
	.param .u64 .ptr .align 1 _Z12jacobiKernelPfS_S_S_i_param_2,
	.param .u64 .ptr .align 1 _Z12jacobiKernelPfS_S_S_i_param_3,
	.param .u32 _Z12jacobiKernelPfS_S_S_i_param_4
)
{
	.reg .pred 	%p<22>;
	.reg .b32 	%r<83>;
	.reg .b32 	%f<231>;
	.reg .b64 	%rd<64>;

	ld.param.u64 	%rd19, [_Z12jacobiKernelPfS_S_S_i_param_0];
	ld.param.u64 	%rd17, [_Z12jacobiKernelPfS_S_S_i_param_1];
	ld.param.u64 	%rd20, [_Z12jacobiKernelPfS_S_S_i_param_2];
	ld.param.u64 	%rd18, [_Z12jacobiKernelPfS_S_S_i_param_3];
	ld.param.u32 	%r51, [_Z12jacobiKernelPfS_S_S_i_param_4];
	cvta.to.global.u64 	%rd1, %rd20;
	cvta.to.global.u64 	%rd2, %rd19;
	mov.u32 	%r52, %ctaid.x;
	mov.u32 	%r53, %ntid.x;
	mov.u32 	%r54, %tid.x;
	mad.lo.s32 	%r1, %r52, %r53, %r54;
	setp.ge.s32 	%p1, %r1, %r51;
	@%p1 bra 	$L__BB0_32;
	setp.lt.s32 	%p2, %r1, 1;
	mov.f32 	%f219, 0f00000000;
	mov.b32 	%r78, 0;
	@%p2 bra 	$L__BB0_14;
	mul.lo.s32 	%r2, %r51, %r1;
	min.s32 	%r57, %r1, %r51;
	max.s32 	%r78, %r57, 1;
	and.b32  	%r4, %r78, 15;
	setp.lt.s32 	%p3, %r57, 16;
	mov.f32 	%f219, 0f00000000;
	mov.b32 	%r69, 0;
	@%p3 bra 	$L__BB0_5;
	and.b32  	%r69, %r78, 2147483632;
	neg.s32 	%r67, %r69;
	add.s64 	%rd3, %rd2, 32;
	add.s64 	%rd60, %rd1, 32;
	mov.f32 	%f219, 0f00000000;
	mov.u32 	%r66, %r2;
$L__BB0_4:
	.pragma "nounroll";
	mul.wide.s32 	%rd21, %r66, 4;
	add.s64 	%rd22, %rd3, %rd21;
	ld.global.f32 	%f34, [%rd22+-32];
	ld.global.f32 	%f35, [%rd60+-32];
	fma.rn.f32 	%f36, %f34, %f35, %f219;
	ld.global.f32 	%f37, [%rd22+-28];
	ld.global.f32 	%f38, [%rd60+-28];
	fma.rn.f32 	%f39, %f37, %f38, %f36;
	ld.global.f32 	%f40, [%rd22+-24];
	ld.global.f32 	%f41, [%rd60+-24];
	fma.rn.f32 	%f42, %f40, %f41, %f39;
	ld.global.f32 	%f43, [%rd22+-20];
	ld.global.f32 	%f44, [%rd60+-20];
	fma.rn.f32 	%f45, %f43, %f44, %f42;
	ld.global.f32 	%f46, [%rd22+-16];
	ld.global.f32 	%f47, [%rd60+-16];
	fma.rn.f32 	%f48, %f46, %f47, %f45;
	ld.global.f32 	%f49, [%rd22+-12];
	ld.global.f32 	%f50, [%rd60+-12];
	fma.rn.f32 	%f51, %f49, %f50, %f48;
	ld.global.f32 	%f52, [%rd22+-8];
	ld.global.f32 	%f53, [%rd60+-8];
	fma.rn.f32 	%f54, %f52, %f53, %f51;
	ld.global.f32 	%f55, [%rd22+-4];
	ld.global.f32 	%f56, [%rd60+-4];
	fma.rn.f32 	%f57, %f55, %f56, %f54;
	ld.global.f32 	%f58, [%rd22];
	ld.global.f32 	%f59, [%rd60];
	fma.rn.f32 	%f60, %f58, %f59, %f57;
	ld.global.f32 	%f61, [%rd22+4];
	ld.global.f32 	%f62, [%rd60+4];
	fma.rn.f32 	%f63, %f61, %f62, %f60;
	ld.global.f32 	%f64, [%rd22+8];
	ld.global.f32 	%f65, [%rd60+8];
	fma.rn.f32 	%f66, %f64, %f65, %f63;
	ld.global.f32 	%f67, [%rd22+12];
	ld.global.f32 	%f68, [%rd60+12];
	fma.rn.f32 	%f69, %f67, %f68, %f66;
	ld.global.f32 	%f70, [%rd22+16];
	ld.global.f32 	%f71, [%rd60+16];
	fma.rn.f32 	%f72, %f70, %f71, %f69;
	ld.global.f32 	%f73, [%rd22+20];
	ld.global.f32 	%f74, [%rd60+20];
	fma.rn.f32 	%f75, %f73, %f74, %f72;
	ld.global.f32 	%f76, [%rd22+24];
	ld.global.f32 	%f77, [%rd60+24];
	fma.rn.f32 	%f78, %f76, %f77, %f75;
	ld.global.f32 	%f79, [%rd22+28];
	ld.global.f32 	%f80, [%rd60+28];
	fma.rn.f32 	%f219, %f79, %f80, %f78;
	add.s32 	%r67, %r67, 16;
	add.s32 	%r66, %r66, 16;
	add.s64 	%rd60, %rd60, 64;
	setp.ne.s32 	%p4, %r67, 0;
	@%p4 bra 	$L__BB0_4;
$L__BB0_5:
	setp.eq.s32 	%p5, %r4, 0;
	@%p5 bra 	$L__BB0_14;
	and.b32  	%r12, %r78, 7;
	setp.lt.u32 	%p6, %r4, 8;
	@%p6 bra 	$L__BB0_8;
	add.s32 	%r58, %r69, %r2;
	mul.wide.s32 	%rd23, %r58, 4;
	add.s64 	%rd24, %rd2, %rd23;
	ld.global.f32 	%f82, [%rd24];
	mul.wide.u32 	%rd25, %r69, 4;
	add.s64 	%rd26, %rd1, %rd25;
	ld.global.f32 	%f83, [%rd26];
	fma.rn.f32 	%f84, %f82, %f83, %f219;
	ld.global.f32 	%f85, [%rd24+4];
	ld.global.f32 	%f86, [%rd26+4];
	fma.rn.f32 	%f87, %f85, %f86, %f84;
	ld.global.f32 	%f88, [%rd24+8];
	ld.global.f32 	%f89, [%rd26+8];
	fma.rn.f32 	%f90, %f88, %f89, %f87;
	ld.global.f32 	%f91, [%rd24+12];
	ld.global.f32 	%f92, [%rd26+12];
	fma.rn.f32 	%f93, %f91, %f92, %f90;
	ld.global.f32 	%f94, [%rd24+16];
	ld.global.f32 	%f95, [%rd26+16];
	fma.rn.f32 	%f96, %f94, %f95, %f93;
	ld.global.f32 	%f97, [%rd24+20];
	ld.global.f32 	%f98, [%rd26+20];
	fma.rn.f32 	%f99, %f97, %f98, %f96;
	ld.global.f32 	%f100, [%rd24+24];
	ld.global.f32 	%f101, [%rd26+24];
	fma.rn.f32 	%f102, %f100, %f101, %f99;
	ld.global.f32 	%f103, [%rd24+28];
	ld.global.f32 	%f104, [%rd26+28];
	fma.rn.f32 	%f219, %f103, %f104, %f102;
	add.s32 	%r69, %r69, 8;
$L__BB0_8:
	setp.eq.s32 	%p7, %r12, 0;
	@%p7 bra 	$L__BB0_14;
	and.b32  	%r15, %r78, 3;
	setp.lt.u32 	%p8, %r12, 4;
	@%p8 bra 	$L__BB0_11;
	add.s32 	%r59, %r69, %r2;
	mul.wide.s32 	%rd27, %r59, 4;
	add.s64 	%rd28, %rd2, %rd27;
	ld.global.f32 	%f106, [%rd28];
	mul.wide.u32 	%rd29, %r69, 4;
	add.s64 	%rd30, %rd1, %rd29;
	ld.global.f32 	%f107, [%rd30];
	fma.rn.f32 	%f108, %f106, %f107, %f219;
	ld.global.f32 	%f109, [%rd28+4];
	ld.global.f32 	%f110, [%rd30+4];
	fma.rn.f32 	%f111, %f109, %f110, %f108;
	ld.global.f32 	%f112, [%rd28+8];
	ld.global.f32 	%f113, [%rd30+8];
	fma.rn.f32 	%f114, %f112, %f113, %f111;
	ld.global.f32 	%f115, [%rd28+12];
	ld.global.f32 	%f116, [%rd30+12];
	fma.rn.f32 	%f219, %f115, %f116, %f114;
	add.s32 	%r69, %r69, 4;
$L__BB0_11:
	setp.eq.s32 	%p9, %r15, 0;
	@%p9 bra 	$L__BB0_14;
	mul.wide.u32 	%rd31, %r69, 4;
	add.s64 	%rd61, %rd1, %rd31;
	add.s32 	%r72, %r69, %r2;
	neg.s32 	%r71, %r15;
$L__BB0_13:
	.pragma "nounroll";
	mul.wide.s32 	%rd32, %r72, 4;
	add.s64 	%rd33, %rd2, %rd32;
	ld.global.f32 	%f117, [%rd33];
	ld.global.f32 	%f118, [%rd61];
	fma.rn.f32 	%f219, %f117, %f118, %f219;
	add.s64 	%rd61, %rd61, 4;
	add.s32 	%r72, %r72, 1;
	add.s32 	%r71, %r71, 1;
	setp.ne.s32 	%p10, %r71, 0;
	@%p10 bra 	$L__BB0_13;
$L__BB0_14:
	setp.ge.s32 	%p11, %r78, %r51;
	@%p11 bra 	$L__BB0_18;
	setp.eq.s32 	%p12, %r78, %r1;
	@%p12 bra 	$L__BB0_17;
	mad.lo.s32 	%r60, %r51, %r1, %r78;
	mul.wide.s32 	%rd34, %r60, 4;
	add.s64 	%rd35, %rd2, %rd34;
	ld.global.f32 	%f119, [%rd35];
	mul.wide.u32 	%rd36, %r78, 4;
	add.s64 	%rd37, %rd1, %rd36;
	ld.global.f32 	%f120, [%rd37];
	fma.rn.f32 	%f219, %f119, %f120, %f219;
$L__BB0_17:
	add.s32 	%r78, %r78, 1;
$L__BB0_18:
	setp.ge.s32 	%p13, %r78, %r51;
	@%p13 bra 	$L__BB0_31;
	mul.lo.s32 	%r27, %r51, %r1;
	sub.s32 	%r28, %r51, %r78;
	and.b32  	%r29, %r28, 15;
	sub.s32 	%r61, %r78, %r51;
	setp.gt.u32 	%p14, %r61, -16;
	@%p14 bra 	$L__BB0_22;
	and.b32  	%r62, %r28, -16;
	neg.s32 	%r76, %r62;
	add.s64 	%rd10, %rd2, 32;
	add.s32 	%r75, %r78, %r27;
	mul.wide.u32 	%rd38, %r78, 4;
	add.s64 	%rd39, %rd38, %rd1;
	add.s64 	%rd62, %rd39, 32;
$L__BB0_21:
	.pragma "nounroll";
	mul.wide.s32 	%rd40, %r75, 4;
	add.s64 	%rd41, %rd10, %rd40;
	ld.global.f32 	%f122, [%rd41+-32];
	ld.global.f32 	%f123, [%rd62+-32];
	fma.rn.f32 	%f124, %f122, %f123, %f219;
	ld.global.f32 	%f125, [%rd41+-28];
	ld.global.f32 	%f126, [%rd62+-28];
	fma.rn.f32 	%f127, %f125, %f126, %f124;
	ld.global.f32 	%f128, [%rd41+-24];
	ld.global.f32 	%f129, [%rd62+-24];
	fma.rn.f32 	%f130, %f128, %f129, %f127;
	ld.global.f32 	%f131, [%rd41+-20];
	ld.global.f32 	%f132, [%rd62+-20];
	fma.rn.f32 	%f133, %f131, %f132, %f130;
	ld.global.f32 	%f134, [%rd41+-16];
	ld.global.f32 	%f135, [%rd62+-16];
	fma.rn.f32 	%f136, %f134, %f135, %f133;
	ld.global.f32 	%f137, [%rd41+-12];
	ld.global.f32 	%f138, [%rd62+-12];
	fma.rn.f32 	%f139, %f137, %f138, %f136;
	ld.global.f32 	%f140, [%rd41+-8];
	ld.global.f32 	%f141, [%rd62+-8];
	fma.rn.f32 	%f142, %f140, %f141, %f139;
	ld.global.f32 	%f143, [%rd41+-4];
	ld.global.f32 	%f144, [%rd62+-4];
	fma.rn.f32 	%f145, %f143, %f144, %f142;
	ld.global.f32 	%f146, [%rd41];
	ld.global.f32 	%f147, [%rd62];
	fma.rn.f32 	%f148, %f146, %f147, %f145;
	ld.global.f32 	%f149, [%rd41+4];
	ld.global.f32 	%f150, [%rd62+4];
	fma.rn.f32 	%f151, %f149, %f150, %f148;
	ld.global.f32 	%f152, [%rd41+8];
	ld.global.f32 	%f153, [%rd62+8];
	fma.rn.f32 	%f154, %f152, %f153, %f151;
	ld.global.f32 	%f155, [%rd41+12];
	ld.global.f32 	%f156, [%rd62+12];
	fma.rn.f32 	%f157, %f155, %f156, %f154;
	ld.global.f32 	%f158, [%rd41+16];
	ld.global.f32 	%f159, [%rd62+16];
	fma.rn.f32 	%f160, %f158, %f159, %f157;
	ld.global.f32 	%f161, [%rd41+20];
	ld.global.f32 	%f162, [%rd62+20];
	fma.rn.f32 	%f163, %f161, %f162, %f160;
	ld.global.f32 	%f164, [%rd41+24];
	ld.global.f32 	%f165, [%rd62+24];
	fma.rn.f32 	%f166, %f164, %f165, %f163;
	ld.global.f32 	%f167, [%rd41+28];
	ld.global.f32 	%f168, [%rd62+28];
	fma.rn.f32 	%f219, %f167, %f168, %f166;
	add.s32 	%r78, %r78, 16;
	add.s32 	%r76, %r76, 16;
	add.s32 	%r75, %r75, 16;
	add.s64 	%rd62, %rd62, 64;
	setp.ne.s32 	%p15, %r76, 0;
	@%p15 bra 	$L__BB0_21;
$L__BB0_22:
	setp.eq.s32 	%p16, %r29, 0;
	@%p16 bra 	$L__BB0_31;
	and.b32  	%r39, %r28, 7;
	setp.lt.u32 	%p17, %r29, 8;
	@%p17 bra 	$L__BB0_25;
	add.s32 	%r63, %r78, %r27;
	mul.wide.s32 	%rd42, %r63, 4;
	add.s64 	%rd43, %rd2, %rd42;
	ld.global.f32 	%f170, [%rd43];
	mul.wide.u32 	%rd44, %r78, 4;
	add.s64 	%rd45, %rd1, %rd44;
	ld.global.f32 	%f171, [%rd45];
	fma.rn.f32 	%f172, %f170, %f171, %f219;
	ld.global.f32 	%f173, [%rd43+4];
	ld.global.f32 	%f174, [%rd45+4];
	fma.rn.f32 	%f175, %f173, %f174, %f172;
	ld.global.f32 	%f176, [%rd43+8];
	ld.global.f32 	%f177, [%rd45+8];
	fma.rn.f32 	%f178, %f176, %f177, %f175;
	ld.global.f32 	%f179, [%rd43+12];
	ld.global.f32 	%f180, [%rd45+12];
	fma.rn.f32 	%f181, %f179, %f180, %f178;
	ld.global.f32 	%f182, [%rd43+16];
	ld.global.f32 	%f183, [%rd45+16];
	fma.rn.f32 	%f184, %f182, %f183, %f181;
	ld.global.f32 	%f185, [%rd43+20];
	ld.global.f32 	%f186, [%rd45+20];
	fma.rn.f32 	%f187, %f185, %f186, %f184;
	ld.global.f32 	%f188, [%rd43+24];
	ld.global.f32 	%f189, [%rd45+24];
	fma.rn.f32 	%f190, %f188, %f189, %f187;
	ld.global.f32 	%f191, [%rd43+28];
	ld.global.f32 	%f192, [%rd45+28];
	fma.rn.f32 	%f219, %f191, %f192, %f190;
	add.s32 	%r78, %r78, 8;
$L__BB0_25:
	setp.eq.s32 	%p18, %r39, 0;
	@%p18 bra 	$L__BB0_31;
	and.b32  	%r42, %r28, 3;
	setp.lt.u32 	%p19, %r39, 4;
	@%p19 bra 	$L__BB0_28;
	add.s32 	%r64, %r78, %r27;
	mul.wide.s32 	%rd46, %r64, 4;
	add.s64 	%rd47, %rd2, %rd46;
	ld.global.f32 	%f194, [%rd47];
	mul.wide.u32 	%rd48, %r78, 4;
	add.s64 	%rd49, %rd1, %rd48;
	ld.global.f32 	%f195, [%rd49];
	fma.rn.f32 	%f196, %f194, %f195, %f219;
	ld.global.f32 	%f197, [%rd47+4];
	ld.global.f32 	%f198, [%rd49+4];
	fma.rn.f32 	%f199, %f197, %f198, %f196;
	ld.global.f32 	%f200, [%rd47+8];
	ld.global.f32 	%f201, [%rd49+8];
	fma.rn.f32 	%f202, %f200, %f201, %f199;
	ld.global.f32 	%f203, [%rd47+12];
	ld.global.f32 	%f204, [%rd49+12];
	fma.rn.f32 	%f219, %f203, %f204, %f202;
	add.s32 	%r78, %r78, 4;
$L__BB0_28:
	setp.eq.s32 	%p20, %r42, 0;
	@%p20 bra 	$L__BB0_31;
	mul.wide.u32 	%rd50, %r78, 4;
	add.s64 	%rd63, %rd1, %rd50;
	add.s32 	%r82, %r78, %r27;
	neg.s32 	%r81, %r42;
$L__BB0_30:
	.pragma "nounroll";
	mul.wide.s32 	%rd51, %r82, 4;
	add.s64 	%rd52, %rd2, %rd51;
	ld.global.f32 	%f205, [%rd52];
	ld.global.f32 	%f206, [%rd63];
	fma.rn.f32 	%f219, %f205, %f206, %f219;
	add.s64 	%rd63, %rd63, 4;
	add.s32 	%r82, %r82, 1;
	add.s32 	%r81, %r81, 1;
	setp.ne.s32 	%p21, %r81, 0;
	@%p21 bra 	$L__BB0_30;
$L__BB0_31:
	cvta.to.global.u64 	%rd53, %rd17;
	mul.wide.s32 	%rd54, %r1, 4;
	add.s64 	%rd55, %rd53, %rd54;
	ld.global.f32 	%f207, [%rd55];
	sub.f32 	%f208, %f207, %f219;
	mad.lo.s32 	%r65, %r51, %r1, %r1;
	mul.wide.s32 	%rd56, %r65, 4;
	add.s64 	%rd57, %rd2, %rd56;
	ld.global.f32 	%f209, [%rd57];
	div.rn.f32 	%f210, %f208, %f209;
	cvta.to.global.u64 	%rd58, %rd18;
	add.s64 	%rd59, %rd58, %rd54;
	st.global.f32 	[%rd59], %f210;
$L__BB0_32:
	ret;

}


// ===== COMPILED SASS (sm_100) =====

	.target	sm_100

	.elftype	@"ET_EXEC"


//--------------------- .note.nv.tkinfo           --------------------------
	.section	.note.nv.tkinfo,"",@"SHT_NOTE"
	.sectionflags	@"SHF_NOTE_NV_TKINFO"
	.tkinfo
        /*0018*/ 	.word	0x00000002
        /*0030*/ 	.string	""
        /*0030*/ 	.string	"ptxas"
        /*0030*/ 	.string	"Cuda compilation tools, release 13.0, V13.0.88"
        /*0030*/ 	.string	"Build cuda_13.0.r13.0/compiler.36424714_0"
        /*0030*/ 	.string	"-arch sm_100 -m 64 "



//--------------------- .note.nv.cuinfo           --------------------------
	.section	.note.nv.cuinfo,"",@"SHT_NOTE"
	.sectionflags	@"SHF_NOTE_NV_CUINFO"
        /*0018*/ 	.short	0x0002
        /*001a*/ 	.short	0x0064
        /*001c*/ 	.short	0x0082
	.zero		2


//--------------------- .nv.info                  --------------------------
	.section	.nv.info,"",@"SHT_CUDA_INFO"
	.align	4


	//----- nvinfo : EIATTR_REGCOUNT
	.align		4
        /*0000*/ 	.byte	0x04, 0x2f
        /*0002*/ 	.short	(.L_1 - .L_0)
	.align		4
.L_0:
        /*0004*/ 	.word	index@(_Z12jacobiKernelPfS_S_S_i)
        /*0008*/ 	.word	0x0000001f


	//----- nvinfo : EIATTR_FRAME_SIZE
	.align		4
.L_1:
        /*000c*/ 	.byte	0x04, 0x11
        /*000e*/ 	.short	(.L_3 - .L_2)
	.align		4
.L_2:
        /*0010*/ 	.word	index@($__internal_0_$__cuda_sm3x_div_rn_noftz_f32_slowpath)
        /*0014*/ 	.word	0x00000000


	//----- nvinfo : EIATTR_FRAME_SIZE
	.align		4
.L_3:
        /*0018*/ 	.byte	0x04, 0x11
        /*001a*/ 	.short	(.L_5 - .L_4)
	.align		4
.L_4:
        /*001c*/ 	.word	index@(_Z12jacobiKernelPfS_S_S_i)
        /*0020*/ 	.word	0x00000000


	//----- nvinfo : EIATTR_MIN_STACK_SIZE
	.align		4
.L_5:
        /*0024*/ 	.byte	0x04, 0x12
        /*0026*/ 	.short	(.L_7 - .L_6)
	.align		4
.L_6:
        /*0028*/ 	.word	index@(_Z12jacobiKernelPfS_S_S_i)
        /*002c*/ 	.word	0x00000000
.L_7:


//--------------------- .nv.compat                --------------------------
	.section	.nv.compat,"",@"SHT_CUDA_COMPAT_INFO"
	.align	4
        /*0000*/ 	.byte	0x02, 0x09, 0x00, 0x00, 0x02, 0x02, 0x01, 0x00, 0x02, 0x05, 0x05, 0x00, 0x03, 0x07, 0x01, 0x01
        /*0010*/ 	.byte	0x02, 0x03, 0x00, 0x00, 0x02, 0x06, 0x01, 0x00, 0x04, 0x0b, 0x08, 0x00, 0x01, 0x00, 0x00, 0x00
        /*0020*/ 	.byte	0x00, 0x00, 0x00, 0x00


//--------------------- .nv.info._Z12jacobiKernelPfS_S_S_i --------------------------
	.section	.nv.info._Z12jacobiKernelPfS_S_S_i,"",@"SHT_CUDA_INFO"
	.sectionflags	@""
	.align	4


	//----- nvinfo : EIATTR_CUDA_API_VERSION
	.align		4
        /*0000*/ 	.byte	0x04, 0x37
        /*0002*/ 	.short	(.L_9 - .L_8)
.L_8:
        /*0004*/ 	.word	0x00000082


	//----- nvinfo : EIATTR_KPARAM_INFO
	.align		4
.L_9:
        /*0008*/ 	.byte	0x04, 0x17
        /*000a*/ 	.short	(.L_11 - .L_10)
.L_10:
        /*000c*/ 	.word	0x00000000
        /*0010*/ 	.short	0x0004
        /*0012*/ 	.short	0x0020
        /*0014*/ 	.byte	0x00, 0xf0, 0x11, 0x00


	//----- nvinfo : EIATTR_KPARAM_INFO
	.align		4
.L_11:
        /*0018*/ 	.byte	0x04, 0x17
        /*001a*/ 	.short	(.L_13 - .L_12)
.L_12:
        /*001c*/ 	.word	0x00000000
        /*0020*/ 	.short	0x0003
        /*0022*/ 	.short	0x0018
        /*0024*/ 	.byte	0x00, 0xf5, 0x21, 0x00


	//----- nvinfo : EIATTR_KPARAM_INFO
	.align		4
.L_13:
        /*0028*/ 	.byte	0x04, 0x17
        /*002a*/ 	.short	(.L_15 - .L_14)
.L_14:
        /*002c*/ 	.word	0x00000000
        /*0030*/ 	.short	0x0002
        /*0032*/ 	.short	0x0010
        /*0034*/ 	.byte	0x00, 0xf5, 0x21, 0x00


	//----- nvinfo : EIATTR_KPARAM_INFO
	.align		4
.L_15:
        /*0038*/ 	.byte	0x04, 0x17
        /*003a*/ 	.short	(.L_17 - .L_16)
.L_16:
        /*003c*/ 	.word	0x00000000
        /*0040*/ 	.short	0x0001
        /*0042*/ 	.short	0x0008
        /*0044*/ 	.byte	0x00, 0xf5, 0x21, 0x00


	//----- nvinfo : EIATTR_KPARAM_INFO
	.align		4
.L_17:
        /*0048*/ 	.byte	0x04, 0x17
        /*004a*/ 	.short	(.L_19 - .L_18)
.L_18:
        /*004c*/ 	.word	0x00000000
        /*0050*/ 	.short	0x0000
        /*0052*/ 	.short	0x0000
        /*0054*/ 	.byte	0x00, 0xf5, 0x21, 0x00


	//----- nvinfo : EIATTR_SPARSE_MMA_MASK
	.align		4
.L_19:
        /*0058*/ 	.byte	0x03, 0x50
        /*005a*/ 	.short	0x0000


	//----- nvinfo : EIATTR_MAXREG_COUNT
	.align		4
        /*005c*/ 	.byte	0x03, 0x1b
        /*005e*/ 	.short	0x00ff


	//----- nvinfo : EIATTR_MERCURY_ISA_VERSION
	.align		4
        /*0060*/ 	.byte	0x03, 0x5f
        /*0062*/ 	.short	0x0101


	//----- nvinfo : EIATTR_VRC_CTA_INIT_COUNT
	.align		4
        /*0064*/ 	.byte	0x02, 0x4a
	.zero		1
	.zero		1


	//----- nvinfo : EIATTR_EXIT_INSTR_OFFSETS
	.align		4
        /*0068*/ 	.byte	0x04, 0x1c
        /*006a*/ 	.short	(.L_21 - .L_20)


	//   ....[0]....
.L_20:
        /*006c*/ 	.word	0x00000070


	//   ....[1]....
        /*0070*/ 	.word	0x00001730


	//----- nvinfo : EIATTR_CRS_STACK_SIZE
	.align		4
.L_21:
        /*0074*/ 	.byte	0x04, 0x1e
        /*0076*/ 	.short	(.L_23 - .L_22)
.L_22:
        /*0078*/ 	.word	0x00000000


	//----- nvinfo : EIATTR_CBANK_PARAM_SIZE
	.align		4
.L_23:
        /*007c*/ 	.byte	0x03, 0x19
        /*007e*/ 	.short	0x0024


	//----- nvinfo : EIATTR_PARAM_CBANK
	.align		4
        /*0080*/ 	.byte	0x04, 0x0a
        /*0082*/ 	.short	(.L_25 - .L_24)
	.align		4
.L_24:
        /*0084*/ 	.word	index@(.nv.constant0._Z12jacobiKernelPfS_S_S_i)
        /*0088*/ 	.short	0x0380
        /*008a*/ 	.short	0x0024


	//----- nvinfo : EIATTR_SW_WAR
	.align		4
.L_25:
        /*008c*/ 	.byte	0x04, 0x36
        /*008e*/ 	.short	(.L_27 - .L_26)
.L_26:
        /*0090*/ 	.word	0x00000008
.L_27:


//--------------------- .nv.callgraph             --------------------------
	.section	.nv.callgraph,"",@"SHT_CUDA_CALLGRAPH"
	.align	4
	.sectionentsize	8
	.align		4
        /*0000*/ 	.word	0x00000000
	.align		4
        /*0004*/ 	.word	0xffffffff
	.align		4
        /*0008*/ 	.word	0x00000000
	.align		4
        /*000c*/ 	.word	0xfffffffe
	.align		4
        /*0010*/ 	.word	0x00000000
	.align		4
        /*0014*/ 	.word	0xfffffffd
	.align		4
        /*0018*/ 	.word	0x00000000
	.align		4
        /*001c*/ 	.word	0xfffffffc


//--------------------- .text._Z12jacobiKernelPfS_S_S_i --------------------------
	.section	.text._Z12jacobiKernelPfS_S_S_i,"ax",@progbits
	.align	128
        .global         _Z12jacobiKernelPfS_S_S_i
        .type           _Z12jacobiKernelPfS_S_S_i,@function
        .size           _Z12jacobiKernelPfS_S_S_i,(.L_x_36 - _Z12jacobiKernelPfS_S_S_i)
        .other          _Z12jacobiKernelPfS_S_S_i,@"STO_CUDA_ENTRY STV_DEFAULT"
_Z12jacobiKernelPfS_S_S_i:
.text._Z12jacobiKernelPfS_S_S_i:
[----:B------:R-:W-:Y:S01]  /*0000*/  LDC R1, c[0x0][0x37c] ;  /* 0x0000df00ff017b82 */ /* 0x000fe20000000800 */
[----:B------:R-:W0:Y:S07]  /*0010*/  S2R R3, SR_TID.X ;  /* 0x0000000000037919 */ /* 0x000e2e0000002100 */
[----:B------:R-:W0:Y:S01]  /*0020*/  S2UR UR4, SR_CTAID.X ;  /* 0x00000000000479c3 */ /* 0x000e220000002500 */
[----:B------:R-:W1:Y:S07]  /*0030*/  LDCU UR8, c[0x0][0x3a0] ;  /* 0x00007400ff0877ac */ /* 0x000e6e0008000800 */
[----:B------:R-:W0:Y:S02]  /*0040*/  LDC R8, c[0x0][0x360] ;  /* 0x0000d800ff087b82 */ /* 0x000e240000000800 */
[----:B0-----:R-:W-:-:S05]  /*0050*/  IMAD R8, R8, UR4, R3 ;  /* 0x0000000408087c24 */ /* 0x001fca000f8e0203 */
[----:B-1----:R-:W-:-:S13]  /*0060*/  ISETP.GE.AND P0, PT, R8, UR8, PT ;  /* 0x0000000808007c0c */ /* 0x002fda000bf06270 */
[----:B------:R-:W-:Y:S05]  /*0070*/  @P0 EXIT ;  /* 0x000000000000094d */ /* 0x000fea0003800000 */
[----:B------:R-:W-:Y:S01]  /*0080*/  ISETP.GE.AND P0, PT, R8, 0x1, PT ;  /* 0x000000010800780c */ /* 0x000fe20003f06270 */
[----:B------:R-:W0:Y:S01]  /*0090*/  LDCU.64 UR6, c[0x0][0x358] ;  /* 0x00006b00ff0677ac */ /* 0x000e220008000a00 */
[----:B------:R-:W-:Y:S01]  /*00a0*/  BSSY.RECONVERGENT B0, `(.L_x_0) ;  /* 0x00000a1000007945 */ /* 0x000fe20003800200 */
[----:B------:R-:W-:Y:S01]  /*00b0*/  HFMA2 R12, -RZ, RZ, 0, 0 ;  /* 0x00000000ff0c7431 */ /* 0x000fe200000001ff */
[----:B------:R-:W-:-:S09]  /*00c0*/  MOV R9, RZ ;  /* 0x000000ff00097202 */ /* 0x000fd20000000f00 */
[----:B------:R-:W-:Y:S05]  /*00d0*/  @!P0 BRA `(.L_x_1) ;  /* 0x0000000800748947 */ /* 0x000fea0003800000 */
[----:B------:R-:W-:Y:S01]  /*00e0*/  VIMNMX R0, PT, PT, R8, UR8, PT ;  /* 0x0000000808007c48 */ /* 0x000fe2000bfe0100 */
[----:B------:R-:W-:Y:S01]  /*00f0*/  BSSY.RECONVERGENT B1, `(.L_x_2) ;  /* 0x000004b000017945 */ /* 0x000fe20003800200 */
[----:B------:R-:W-:Y:S02]  /*0100*/  CS2R R12, SRZ ;  /* 0x00000000000c7805 */ /* 0x000fe4000001ff00 */
[C---:B------:R-:W-:Y:S02]  /*0110*/  ISETP.GE.AND P1, PT, R0.reuse, 0x10, PT ;  /* 0x000000100000780c */ /* 0x040fe40003f26270 */
[----:B------:R-:W-:Y:S01]  /*0120*/  VIMNMX R9, PT, PT, R0, 0x1, !PT ;  /* 0x0000000100097848 */ /* 0x000fe20007fe0100 */
[----:B------:R-:W-:-:S03]  /*0130*/  IMAD R0, R8, UR8, RZ ;  /* 0x0000000808007c24 */ /* 0x000fc6000f8e02ff */
[----:B------:R-:W-:-:S04]  /*0140*/  LOP3.LUT R22, R9, 0xf, RZ, 0xc0, !PT ;  /* 0x0000000f09167812 */ /* 0x000fc800078ec0ff */
[----:B------:R-:W-:-:S03]  /*0150*/  ISETP.NE.AND P0, PT, R22, RZ, PT ;  /* 0x000000ff1600720c */ /* 0x000fc60003f05270 */
[----:B------:R-:W-:Y:S10]  /*0160*/  @!P1 BRA `(.L_x_3) ;  /* 0x00000004000c9947 */ /* 0x000ff40003800000 */
[----:B------:R-:W1:Y:S01]  /*0170*/  LDC.64 R2, c[0x0][0x380] ;  /* 0x0000e000ff027b82 */ /* 0x000e620000000a00 */
[----:B------:R-:W2:Y:S01]  /*0180*/  LDCU.64 UR4, c[0x0][0x390] ;  /* 0x00007200ff0477ac */ /* 0x000ea20008000a00 */
[----:B------:R-:W-:Y:S01]  /*0190*/  LOP3.LUT R13, R9, 0x7ffffff0, RZ, 0xc0, !PT ;  /* 0x7ffffff0090d7812 */ /* 0x000fe200078ec0ff */
[----:B------:R-:W-:Y:S02]  /*01a0*/  HFMA2 R12, -RZ, RZ, 0, 0 ;  /* 0x00000000ff0c7431 */ /* 0x000fe400000001ff */
[----:B------:R-:W-:Y:S01]  /*01b0*/  IMAD.MOV.U32 R11, RZ, RZ, R0 ;  /* 0x000000ffff0b7224 */ /* 0x000fe200078e0000 */
[----:B------:R-:W-:Y:S01]  /*01c0*/  IADD3 R10, PT, PT, -R13, RZ, RZ ;  /* 0x000000ff0d0a7210 */ /* 0x000fe20007ffe1ff */
[----:B--2---:R-:W-:-:S04]  /*01d0*/  UIADD3 UR4, UP0, UPT, UR4, 0x20, URZ ;  /* 0x0000002004047890 */ /* 0x004fc8000ff1e0ff */
[----:B------:R-:W-:Y:S01]  /*01e0*/  UIADD3.X UR5, UPT, UPT, URZ, UR5, URZ, UP0, !UPT ;  /* 0x00000005ff057290 */ /* 0x000fe200087fe4ff */
[----:B-1----:R-:W-:Y:S01]  /*01f0*/  IADD3 R2, P1, PT, R2, 0x20, RZ ;  /* 0x0000002002027810 */ /* 0x002fe20007f3e0ff */
[----:B------:R-:W-:-:S04]  /*0200*/  IMAD.U32 R4, RZ, RZ, UR4 ;  /* 0x00000004ff047e24 */ /* 0x000fc8000f8e00ff */
[----:B------:R-:W-:Y:S01]  /*0210*/  IMAD.X R3, RZ, RZ, R3, P1 ;  /* 0x000000ffff037224 */ /* 0x000fe200008e0603 */
[----:B------:R-:W-:-:S07]  /*0220*/  MOV R5, UR5 ;  /* 0x0000000500057c02 */ /* 0x000fce0008000f00 */
.L_x_4:
[----:B------:R-:W-:Y:S01]  /*0230*/  IMAD.WIDE R6, R11, 0x4, R2 ;  /* 0x000000040b067825 */ /* 0x000fe200078e0202 */
[----:B0-----:R-:W2:Y:S04]  /*0240*/  LDG.E R16, desc[UR6][R4.64+-0x20] ;  /* 0xffffe00604107981 */ /* 0x001ea8000c1e1900 */
[----:B------:R-:W2:Y:S04]  /*0250*/  LDG.E R17, desc[UR6][R6.64+-0x20] ;  /* 0xffffe00606117981 */ /* 0x000ea8000c1e1900 */
[----:B------:R-:W3:Y:S04]  /*0260*/  LDG.E R26, desc[UR6][R4.64+-0x1c] ;  /* 0xffffe406041a7981 */ /* 0x000ee8000c1e1900 */
[----:B------:R-:W3:Y:S04]  /*0270*/  LDG.E R19, desc[UR6][R6.64+-0x1c] ;  /* 0xffffe40606137981 */ /* 0x000ee8000c1e1900 */
[----:B------:R-:W4:Y:S04]  /*0280*/  LDG.E R14, desc[UR6][R4.64+-0x18] ;  /* 0xffffe806040e7981 */ /* 0x000f28000c1e1900 */
[----:B------:R-:W4:Y:S04]  /*0290*/  LDG.E R15, desc[UR6][R6.64+-0x18] ;  /* 0xffffe806060f7981 */ /* 0x000f28000c1e1900 */
[----:B------:R-:W5:Y:S04]  /*02a0*/  LDG.E R18, desc[UR6][R4.64+-0x14] ;  /* 0xffffec0604127981 */ /* 0x000f68000c1e1900 */
[----:B------:R-:W5:Y:S04]  /*02b0*/  LDG.E R21, desc[UR6][R6.64+-0x14] ;  /* 0xffffec0606157981 */ /* 0x000f68000c1e1900 */
[----:B------:R-:W5:Y:S04]  /*02c0*/  LDG.E R20, desc[UR6][R4.64+-0x10] ;  /* 0xfffff00604147981 */ /* 0x000f68000c1e1900 */
[----:B------:R-:W5:Y:S04]  /*02d0*/  LDG.E R23, desc[UR6][R6.64+-0x10] ;  /* 0xfffff00606177981 */ /* 0x000f68000c1e1900 */
[----:B------:R-:W5:Y:S04]  /*02e0*/  LDG.E R24, desc[UR6][R4.64+-0xc] ;  /* 0xfffff40604187981 */ /* 0x000f68000c1e1900 */
[----:B------:R-:W5:Y:S04]  /*02f0*/  LDG.E R25, desc[UR6][R6.64+-0xc] ;  /* 0xfffff40606197981 */ /* 0x000f68000c1e1900 */
[----:B------:R-:W5:Y:S01]  /*0300*/  LDG.E R27, desc[UR6][R4.64+0x1c] ;  /* 0x00001c06041b7981 */ /* 0x000f62000c1e1900 */
[----:B--2---:R-:W-:-:S03]  /*0310*/  FFMA R16, R17, R16, R12 ;  /* 0x0000001011107223 */ /* 0x004fc6000000000c */
[----:B------:R-:W2:Y:S04]  /*0320*/  LDG.E R12, desc[UR6][R4.64+-0x4] ;  /* 0xfffffc06040c7981 */ /* 0x000ea8000c1e1900 */
[----:B------:R-:W2:Y:S01]  /*0330*/  LDG.E R17, desc[UR6][R6.64] ;  /* 0x0000000606117981 */ /* 0x000ea2000c1e1900 */
[----:B---3--:R-:W-:-:S03]  /*0340*/  FFMA R26, R19, R26, R16 ;  /* 0x0000001a131a7223 */ /* 0x008fc60000000010 */
[----:B------:R-:W3:Y:S04]  /*0350*/  LDG.E R16, desc[UR6][R4.64+-0x8] ;  /* 0xfffff80604107981 */ /* 0x000ee8000c1e1900 */
[----:B------:R-:W3:Y:S01]  /*0360*/  LDG.E R19, desc[UR6][R6.64+-0x8] ;  /* 0xfffff80606137981 */ /* 0x000ee2000c1e1900 */
[----:B----4-:R-:W-:-:S03]  /*0370*/  FFMA R26, R15, R14, R26 ;  /* 0x0000000e0f1a7223 */ /* 0x010fc6000000001a */
[----:B------:R-:W2:Y:S04]  /*0380*/  LDG.E R15, desc[UR6][R6.64+-0x4] ;  /* 0xfffffc06060f7981 */ /* 0x000ea8000c1e1900 */
[----:B------:R-:W4:Y:S01]  /*0390*/  LDG.E R14, desc[UR6][R4.64] ;  /* 0x00000006040e7981 */ /* 0x000f22000c1e1900 */
[----:B-----5:R-:W-:-:S03]  /*03a0*/  FFMA R18, R21, R18, R26 ;  /* 0x0000001215127223 */ /* 0x020fc6000000001a */
[----:B------:R-:W5:Y:S04]  /*03b0*/  LDG.E R21, desc[UR6][R6.64+0x4] ;  /* 0x0000040606157981 */ /* 0x000f68000c1e1900 */
[----:B------:R-:W5:Y:S01]  /*03c0*/  LDG.E R26, desc[UR6][R6.64+0x1c] ;  /* 0x00001c06061a7981 */ /* 0x000f62000c1e1900 */
[----:B------:R-:W-:-:S03]  /*03d0*/  FFMA R20, R23, R20, R18 ;  /* 0x0000001417147223 */ /* 0x000fc60000000012 */
[----:B------:R-:W5:Y:S04]  /*03e0*/  LDG.E R18, desc[UR6][R4.64+0x4] ;  /* 0x0000040604127981 */ /* 0x000f68000c1e1900 */
[----:B------:R-:W5:Y:S01]  /*03f0*/  LDG.E R23, desc[UR6][R4.64+0x8] ;  /* 0x0000080604177981 */ /* 0x000f62000c1e1900 */
[----:B------:R-:W-:-:S03]  /*0400*/  FFMA R24, R25, R24, R20 ;  /* 0x0000001819187223 */ /* 0x000fc60000000014 */
[----:B------:R-:W5:Y:S04]  /*0410*/  LDG.E R20, desc[UR6][R6.64+0x8] ;  /* 0x0000080606147981 */ /* 0x000f68000c1e1900 */
[----:B------:R-:W5:Y:S01]  /*0420*/  LDG.E R25, desc[UR6][R4.64+0x14] ;  /* 0x0000140604197981 */ /* 0x000f62000c1e1900 */
[----:B---3--:R-:W-:-:S03]  /*0430*/  FFMA R24, R19, R16, R24 ;  /* 0x0000001013187223 */ /* 0x008fc60000000018 */
[----:B------:R-:W3:Y:S01]  /*0440*/  LDG.E R19, desc[UR6][R4.64+0xc] ;  /* 0x00000c0604137981 */ /* 0x000ee2000c1e1900 */
[----:B--2---:R-:W-:-:S03]  /*0450*/  FFMA R24, R15, R12, R24 ;  /* 0x0000000c0f187223 */ /* 0x004fc60000000018 */
[----:B------:R-:W3:Y:S04]  /*0460*/  LDG.E R16, desc[UR6][R6.64+0xc] ;  /* 0x00000c0606107981 */ /* 0x000ee8000c1e1900 */
[----:B------:R-:W2:Y:S01]  /*0470*/  LDG.E R12, desc[UR6][R4.64+0x10] ;  /* 0x00001006040c7981 */ /* 0x000ea2000c1e1900 */
[----:B----4-:R-:W-:-:S03]  /*0480*/  FFMA R28, R17, R14, R24 ;  /* 0x0000000e111c7223 */ /* 0x010fc60000000018 */
[----:B------:R-:W2:Y:S04]  /*0490*/  LDG.E R15, desc[UR6][R6.64+0x10] ;  /* 0x00001006060f7981 */ /* 0x000ea8000c1e1900 */
[----:B------:R-:W4:Y:S04]  /*04a0*/  LDG.E R24, desc[UR6][R6.64+0x14] ;  /* 0x0000140606187981 */ /* 0x000f28000c1e1900 */
[----:B------:R0:W4:Y:S04]  /*04b0*/  LDG.E R14, desc[UR6][R4.64+0x18] ;  /* 0x00001806040e7981 */ /* 0x000128000c1e1900 */
[----:B------:R-:W4:Y:S01]  /*04c0*/  LDG.E R17, desc[UR6][R6.64+0x18] ;  /* 0x0000180606117981 */ /* 0x000f22000c1e1900 */
[----:B-----5:R-:W-:Y:S01]  /*04d0*/  FFMA R21, R21, R18, R28 ;  /* 0x0000001215157223 */ /* 0x020fe2000000001c */
[----:B------:R-:W-:-:S03]  /*04e0*/  IADD3 R10, PT, PT, R10, 0x10, RZ ;  /* 0x000000100a0a7810 */ /* 0x000fc60007ffe0ff */
[----:B------:R-:W-:Y:S01]  /*04f0*/  FFMA R21, R20, R23, R21 ;  /* 0x0000001714157223 */ /* 0x000fe20000000015 */
[----:B------:R-:W-:Y:S02]  /*0500*/  ISETP.NE.AND P1, PT, R10, RZ, PT ;  /* 0x000000ff0a00720c */ /* 0x000fe40003f25270 */
[----:B0-----:R-:W-:Y:S02]  /*0510*/  IADD3 R4, P2, PT, R4, 0x40, RZ ;  /* 0x0000004004047810 */ /* 0x001fe40007f5e0ff */
[----:B------:R-:W-:-:S03]  /*0520*/  IADD3 R11, PT, PT, R11, 0x10, RZ ;  /* 0x000000100b0b7810 */ /* 0x000fc60007ffe0ff */
[----:B------:R-:W-:Y:S02]  /*0530*/  IMAD.X R5, RZ, RZ, R5, P2 ;  /* 0x000000ffff057224 */ /* 0x000fe400010e0605 */
[----:B---3--:R-:W-:-:S04]  /*0540*/  FFMA R16, R16, R19, R21 ;  /* 0x0000001310107223 */ /* 0x008fc80000000015 */
[----:B--2---:R-:W-:-:S04]  /*0550*/  FFMA R15, R15, R12, R16 ;  /* 0x0000000c0f0f7223 */ /* 0x004fc80000000010 */
[----:B----4-:R-:W-:-:S04]  /*0560*/  FFMA R24, R24, R25, R15 ;  /* 0x0000001918187223 */ /* 0x010fc8000000000f */
[----:B------:R-:W-:-:S04]  /*0570*/  FFMA R17, R17, R14, R24 ;  /* 0x0000000e11117223 */ /* 0x000fc80000000018 */
[----:B------:R-:W-:Y:S01]  /*0580*/  FFMA R12, R26, R27, R17 ;  /* 0x0000001b1a0c7223 */ /* 0x000fe20000000011 */
[----:B------:R-:W-:Y:S06]  /*0590*/  @P1 BRA `(.L_x_4) ;  /* 0xfffffffc00241947 */ /* 0x000fec000383ffff */
.L_x_3:
[----:B0-----:R-:W-:Y:S05]  /*05a0*/  BSYNC.RECONVERGENT B1 ;  /* 0x0000000000017941 */ /* 0x001fea0003800200 */
.L_x_2:
[----:B------:R-:W-:Y:S05]  /*05b0*/  @!P0 BRA `(.L_x_1) ;  /* 0x00000004003c8947 */ /* 0x000fea0003800000 */
[----:B------:R-:W-:Y:S01]  /*05c0*/  ISETP.GE.U32.AND P0, PT, R22, 0x8, PT ;  /* 0x000000081600780c */ /* 0x000fe20003f06070 */
[----:B------:R-:W-:Y:S01]  /*05d0*/  BSSY.RECONVERGENT B1, `(.L_x_5) ;  /* 0x0000022000017945 */ /* 0x000fe20003800200 */
[----:B------:R-:W-:-:S04]  /*05e0*/  LOP3.LUT R21, R9, 0x7, RZ, 0xc0, !PT ;  /* 0x0000000709157812 */ /* 0x000fc800078ec0ff */
[----:B------:R-:W-:-:S07]  /*05f0*/  ISETP.NE.AND P1, PT, R21, RZ, PT ;  /* 0x000000ff1500720c */ /* 0x000fce0003f25270 */
[----:B------:R-:W-:Y:S06]  /*0600*/  @!P0 BRA `(.L_x_6) ;  /* 0x0000000000788947 */ /* 0x000fec0003800000 */
[----:B------:R-:W0:Y:S01]  /*0610*/  LDC.64 R4, c[0x0][0x380] ;  /* 0x0000e000ff047b82 */ /* 0x000e220000000a00 */
[----:B------:R-:W-:-:S07]  /*0620*/  IADD3 R7, PT, PT, R0, R13, RZ ;  /* 0x0000000d00077210 */ /* 0x000fce0007ffe0ff */
[----:B------:R-:W1:Y:S01]  /*0630*/  LDC.64 R2, c[0x0][0x390] ;  /* 0x0000e400ff027b82 */ /* 0x000e620000000a00 */
[----:B0-----:R-:W-:-:S05]  /*0640*/  IMAD.WIDE R4, R7, 0x4, R4 ;  /* 0x0000000407047825 */ /* 0x001fca00078e0204 */
[----:B------:R-:W2:Y:S01]  /*0650*/  LDG.E R17, desc[UR6][R4.64] ;  /* 0x0000000604117981 */ /* 0x000ea2000c1e1900 */
[----:B-1----:R-:W-:-:S03]  /*0660*/  IMAD.WIDE.U32 R2, R13, 0x4, R2 ;  /* 0x000000040d027825 */ /* 0x002fc600078e0002 */
[----:B------:R-:W3:Y:S04]  /*0670*/  LDG.E R20, desc[UR6][R4.64+0x4] ;  /* 0x0000040604147981 */ /* 0x000ee8000c1e1900 */
[----:B------:R-:W2:Y:S04]  /*0680*/  LDG.E R18, desc[UR6][R2.64] ;  /* 0x0000000602127981 */ /* 0x000ea8000c1e1900 */
        /* <DEDUP_REMOVED lines=12> */
[----:B------:R-:W5:Y:S01]  /*0750*/  LDG.E R26, desc[UR6][R2.64+0x1c] ;  /* 0x00001c06021a7981 */ /* 0x000f62000c1e1900 */
[----:B------:R-:W-:-:S02]  /*0760*/  VIADD R13, R13, 0x8 ;  /* 0x000000080d0d7836 */ /* 0x000fc40000000000 */
[----:B--2---:R-:W-:-:S04]  /*0770*/  FFMA R17, R17, R18, R12 ;  /* 0x0000001211117223 */ /* 0x004fc8000000000c */
[----:B---3--:R-:W-:-:S04]  /*0780*/  FFMA R17, R20, R19, R17 ;  /* 0x0000001314117223 */ /* 0x008fc80000000011 */
[----:B----4-:R-:W-:-:S04]  /*0790*/  FFMA R17, R22, R23, R17 ;  /* 0x0000001716117223 */ /* 0x010fc80000000011 */
[----:B-----5:R-:W-:-:S04]  /*07a0*/  FFMA R24, R24, R25, R17 ;  /* 0x0000001918187223 */ /* 0x020fc80000000011 */
[----:B------:R-:W-:-:S04]  /*07b0*/  FFMA R15, R15, R16, R24 ;  /* 0x000000100f0f7223 */ /* 0x000fc80000000018 */
[----:B------:R-:W-:-:S04]  /*07c0*/  FFMA R11, R10, R11, R15 ;  /* 0x0000000b0a0b7223 */ /* 0x000fc8000000000f */
[----:B------:R-:W-:-:S04]  /*07d0*/  FFMA R7, R6, R7, R11 ;  /* 0x0000000706077223 */ /* 0x000fc8000000000b */
[----:B------:R-:W-:-:S07]  /*07e0*/  FFMA R12, R14, R26, R7 ;  /* 0x0000001a0e0c7223 */ /* 0x000fce0000000007 */
.L_x_6:
[----:B------:R-:W-:Y:S05]  /*07f0*/  BSYNC.RECONVERGENT B1 ;  /* 0x0000000000017941 */ /* 0x000fea0003800200 */
.L_x_5:
        /* <DEDUP_REMOVED lines=18> */
[----:B------:R-:W5:Y:S01]  /*0920*/  LDG.E R17, desc[UR6][R6.64+0xc] ;  /* 0x00000c0606117981 */ /* 0x000f62000c1e1900 */
[----:B------:R-:W-:Y:S01]  /*0930*/  IADD3 R13, PT, PT, R13, 0x4, RZ ;  /* 0x000000040d0d7810 */ /* 0x000fe20007ffe0ff */
[----:B--2---:R-:W-:-:S04]  /*0940*/  FFMA R5, R5, R10, R12 ;  /* 0x0000000a05057223 */ /* 0x004fc8000000000c */
[----:B---3--:R-:W-:-:S04]  /*0950*/  FFMA R5, R14, R11, R5 ;  /* 0x0000000b0e057223 */ /* 0x008fc80000000005 */
[----:B----4-:R-:W-:-:S04]  /*0960*/  FFMA R5, R16, R15, R5 ;  /* 0x0000000f10057223 */ /* 0x010fc80000000005 */
[----:B-----5:R-:W-:-:S07]  /*0970*/  FFMA R12, R18, R17, R5 ;  /* 0x00000011120c7223 */ /* 0x020fce0000000005 */
.L_x_8:
[----:B------:R-:W-:Y:S05]  /*0980*/  BSYNC.RECONVERGENT B1 ;  /* 0x0000000000017941 */ /* 0x000fea0003800200 */
.L_x_7:
[----:B------:R-:W-:Y:S05]  /*0990*/  @!P1 BRA `(.L_x_1) ;  /* 0x0000000000449947 */ /* 0x000fea0003800000 */
[----:B------:R-:W0:Y:S08]  /*09a0*/  LDC.64 R6, c[0x0][0x390] ;  /* 0x0000e400ff067b82 */ /* 0x000e300000000a00 */
[----:B------:R-:W1:Y:S01]  /*09b0*/  LDC.64 R2, c[0x0][0x380] ;  /* 0x0000e000ff027b82 */ /* 0x000e620000000a00 */
[----:B0-----:R-:W-:-:S04]  /*09c0*/  IMAD.WIDE.U32 R6, R13, 0x4, R6 ;  /* 0x000000040d067825 */ /* 0x001fc800078e0006 */
[----:B------:R-:W-:Y:S01]  /*09d0*/  IMAD.IADD R13, R0, 0x1, R13 ;  /* 0x00000001000d7824 */ /* 0x000fe200078e020d */
[----:B------:R-:W-:Y:S02]  /*09e0*/  MOV R10, R6 ;  /* 0x00000006000a7202 */ /* 0x000fe40000000f00 */
[----:B------:R-:W-:-:S07]  /*09f0*/  IADD3 R0, PT, PT, -R4, RZ, RZ ;  /* 0x000000ff04007210 */ /* 0x000fce0007ffe1ff */
.L_x_9:
[----:B-1----:R-:W-:-:S04]  /*0a00*/  IMAD.WIDE R4, R13, 0x4, R2 ;  /* 0x000000040d047825 */ /* 0x002fc800078e0202 */
[----:B------:R-:W-:Y:S02]  /*0a10*/  IMAD.MOV.U32 R6, RZ, RZ, R10 ;  /* 0x000000ffff067224 */ /* 0x000fe400078e000a */
[----:B------:R-:W2:Y:S04]  /*0a20*/  LDG.E R5, desc[UR6][R4.64] ;  /* 0x0000000604057981 */ /* 0x000ea8000c1e1900 */
[----:B------:R0:W2:Y:S01]  /*0a30*/  LDG.E R6, desc[UR6][R6.64] ;  /* 0x0000000606067981 */ /* 0x0000a2000c1e1900 */
[----:B------:R-:W-:Y:S02]  /*0a40*/  IADD3 R0, PT, PT, R0, 0x1, RZ ;  /* 0x0000000100007810 */ /* 0x000fe40007ffe0ff */
[----:B------:R-:W-:Y:S02]  /*0a50*/  IADD3 R10, P1, PT, R10, 0x4, RZ ;  /* 0x000000040a0a7810 */ /* 0x000fe40007f3e0ff */
[----:B------:R-:W-:-:S02]  /*0a60*/  ISETP.NE.AND P0, PT, R0, RZ, PT ;  /* 0x000000ff0000720c */ /* 0x000fc40003f05270 */
[----:B------:R-:W-:Y:S01]  /*0a70*/  IADD3 R13, PT, PT, R13, 0x1, RZ ;  /* 0x000000010d0d7810 */ /* 0x000fe20007ffe0ff */
[----:B0-----:R-:W-:Y:S02]  /*0a80*/  IMAD.X R7, RZ, RZ, R7, P1 ;  /* 0x000000ffff077224 */ /* 0x001fe400008e0607 */
[----:B--2---:R-:W-:-:S08]  /*0a90*/  FFMA R12, R5, R6, R12 ;  /* 0x00000006050c7223 */ /* 0x004fd0000000000c */
[----:B------:R-:W-:Y:S05]  /*0aa0*/  @P0 BRA `(.L_x_9) ;  /* 0xfffffffc00d40947 */ /* 0x000fea000383ffff */
.L_x_1:
[----:B0-----:R-:W-:Y:S05]  /*0ab0*/  BSYNC.RECONVERGENT B0 ;  /* 0x0000000000007941 */ /* 0x001fea0003800200 */
.L_x_0:
[----:B------:R-:W-:Y:S01]  /*0ac0*/  ISETP.GE.AND P0, PT, R9, UR8, PT ;  /* 0x0000000809007c0c */ /* 0x000fe2000bf06270 */
[----:B------:R-:W-:-:S12]  /*0ad0*/  BSSY.RECONVERGENT B0, `(.L_x_10) ;  /* 0x00000ad000007945 */ /* 0x000fd80003800200 */
[----:B------:R-:W-:Y:S05]  /*0ae0*/  @P0 BRA `(.L_x_11) ;  /* 0x0000000800ac0947 */ /* 0x000fea0003800000 */
[----:B------:R-:W-:Y:S01]  /*0af0*/  ISETP.NE.AND P0, PT, R9, R8, PT ;  /* 0x000000080900720c */ /* 0x000fe20003f05270 */
[----:B------:R-:W-:-:S12]  /*0b00*/  BSSY.RECONVERGENT B1, `(.L_x_12) ;  /* 0x000000a000017945 */ /* 0x000fd80003800200 */
[----:B------:R-:W-:Y:S05]  /*0b10*/  @!P0 BRA `(.L_x_13) ;  /* 0x0000000000208947 */ /* 0x000fea0003800000 */
[----:B------:R-:W0:Y:S01]  /*0b20*/  LDC.64 R2, c[0x0][0x380] ;  /* 0x0000e000ff027b82 */ /* 0x000e220000000a00 */
[----:B------:R-:W-:-:S07]  /*0b30*/  IMAD R7, R8, UR8, R9 ;  /* 0x0000000808077c24 */ /* 0x000fce000f8e0209 */
[----:B------:R-:W1:Y:S01]  /*0b40*/  LDC.64 R4, c[0x0][0x390] ;  /* 0x0000e400ff047b82 */ /* 0x000e620000000a00 */
[----:B0-----:R-:W-:-:S06]  /*0b50*/  IMAD.WIDE R2, R7, 0x4, R2 ;  /* 0x0000000407027825 */ /* 0x001fcc00078e0202 */
[----:B------:R-:W2:Y:S01]  /*0b60*/  LDG.E R3, desc[UR6][R2.64] ;  /* 0x0000000602037981 */ /* 0x000ea2000c1e1900 */
[----:B-1----:R-:W-:-:S06]  /*0b70*/  IMAD.WIDE.U32 R4, R9, 0x4, R4 ;  /* 0x0000000409047825 */ /* 0x002fcc00078e0004 */
[----:B------:R-:W2:Y:S02]  /*0b80*/  LDG.E R4, desc[UR6][R4.64] ;  /* 0x0000000604047981 */ /* 0x000ea4000c1e1900 */
[----:B--2---:R-:W-:-:S07]  /*0b90*/  FFMA R12, R3, R4, R12 ;  /* 0x00000004030c7223 */ /* 0x004fce000000000c */
.L_x_13:
[----:B------:R-:W-:Y:S05]  /*0ba0*/  BSYNC.RECONVERGENT B1 ;  /* 0x0000000000017941 */ /* 0x000fea0003800200 */
.L_x_12:
[----:B------:R-:W-:-:S04]  /*0bb0*/  IADD3 R9, PT, PT, R9, 0x1, RZ ;  /* 0x0000000109097810 */ /* 0x000fc80007ffe0ff */
[----:B------:R-:W-:-:S13]  /*0bc0*/  ISETP.GE.AND P0, PT, R9, UR8, PT ;  /* 0x0000000809007c0c */ /* 0x000fda000bf06270 */
[----:B------:R-:W-:Y:S05]  /*0bd0*/  @P0 BRA `(.L_x_11) ;  /* 0x0000000800700947 */ /* 0x000fea0003800000 */
[C---:B------:R-:W-:Y:S01]  /*0be0*/  IADD3 R2, PT, PT, R9.reuse, -UR8, RZ ;  /* 0x8000000809027c10 */ /* 0x040fe2000fffe0ff */
[----:B------:R-:W-:Y:S01]  /*0bf0*/  BSSY.RECONVERGENT B1, `(.L_x_14) ;  /* 0x0000048000017945 */ /* 0x000fe20003800200 */
[----:B------:R-:W-:Y:S02]  /*0c00*/  IADD3 R0, PT, PT, -R9, UR8, RZ ;  /* 0x0000000809007c10 */ /* 0x000fe4000fffe1ff */
[----:B------:R-:W-:Y:S02]  /*0c10*/  ISETP.GT.U32.AND P1, PT, R2, -0x10, PT ;  /* 0xfffffff00200780c */ /* 0x000fe40003f24070 */
[----:B------:R-:W-:-:S04]  /*0c20*/  LOP3.LUT R24, R0, 0xf, RZ, 0xc0, !PT ;  /* 0x0000000f00187812 */ /* 0x000fc800078ec0ff */
[----:B------:R-:W-:-:S07]  /*0c30*/  ISETP.NE.AND P0, PT, R24, RZ, PT ;  /* 0x000000ff1800720c */ /* 0x000fce0003f05270 */
[----:B------:R-:W-:Y:S06]  /*0c40*/  @P1 BRA `(.L_x_15) ;  /* 0x0000000400081947 */ /* 0x000fec0003800000 */
[----:B------:R-:W0:Y:S01]  /*0c50*/  LDC.64 R2, c[0x0][0x390] ;  /* 0x0000e400ff027b82 */ /* 0x000e220000000a00 */
[----:B------:R-:W-:Y:S01]  /*0c60*/  LOP3.LUT R10, R0, 0xfffffff0, RZ, 0xc0, !PT ;  /* 0xfffffff0000a7812 */ /* 0x000fe200078ec0ff */
[----:B------:R-:W-:-:S03]  /*0c70*/  IMAD R11, R8, UR8, R9 ;  /* 0x00000008080b7c24 */ /* 0x000fc6000f8e0209 */
[----:B------:R-:W-:-:S03]  /*0c80*/  IADD3 R10, PT, PT, -R10, RZ, RZ ;  /* 0x000000ff0a0a7210 */ /* 0x000fc60007ffe1ff */
[----:B------:R-:W1:Y:S01]  /*0c90*/  LDC.64 R6, c[0x0][0x380] ;  /* 0x0000e000ff067b82 */ /* 0x000e620000000a00 */
[----:B0-----:R-:W-:-:S03]  /*0ca0*/  IMAD.WIDE.U32 R4, R9, 0x4, R2 ;  /* 0x0000000409047825 */ /* 0x001fc600078e0002 */
[----:B------:R-:W-:Y:S02]  /*0cb0*/  IADD3 R4, P1, PT, R4, 0x20, RZ ;  /* 0x0000002004047810 */ /* 0x000fe40007f3e0ff */
[----:B-1----:R-:W-:Y:S02]  /*0cc0*/  IADD3 R2, P2, PT, R6, 0x20, RZ ;  /* 0x0000002006027810 */ /* 0x002fe40007f5e0ff */
[----:B------:R-:W-:-:S03]  /*0cd0*/  IADD3.X R5, PT, PT, RZ, R5, RZ, P1, !PT ;  /* 0x00000005ff057210 */ /* 0x000fc60000ffe4ff */
[----:B------:R-:W-:-:S08]  /*0ce0*/  IMAD.X R3, RZ, RZ, R7, P2 ;  /* 0x000000ffff037224 */ /* 0x000fd000010e0607 */
.L_x_16:
[----:B------:R-:W-:Y:S01]  /*0cf0*/  IMAD.WIDE R6, R11, 0x4, R2 ;  /* 0x000000040b067825 */ /* 0x000fe200078e0202 */
[----:B------:R-:W2:Y:S04]  /*0d00*/  LDG.E R18, desc[UR6][R4.64+-0x20] ;  /* 0xffffe00604127981 */ /* 0x000ea8000c1e1900 */
        /* <DEDUP_REMOVED lines=16> */
[----:B------:R-:W3:Y:S01]  /*0e10*/  LDG.E R13, desc[UR6][R6.64+-0x4] ;  /* 0xfffffc06060d7981 */ /* 0x000ee2000c1e1900 */
[----:B----4-:R-:W-:-:S03]  /*0e20*/  FFMA R25, R15, R14, R26 ;  /* 0x0000000e0f197223 */ /* 0x010fc6000000001a */
[----:B------:R-:W4:Y:S04]  /*0e30*/  LDG.E R14, desc[UR6][R4.64] ;  /* 0x00000006040e7981 */ /* 0x000f28000c1e1900 */
        /* <DEDUP_REMOVED lines=18> */
[----:B------:R0:W4:Y:S04]  /*0f60*/  LDG.E R15, desc[UR6][R4.64+0x18] ;  /* 0x00001806040f7981 */ /* 0x000128000c1e1900 */
[----:B------:R-:W4:Y:S04]  /*0f70*/  LDG.E R14, desc[UR6][R6.64+0x18] ;  /* 0x00001806060e7981 */ /* 0x000f28000c1e1900 */
[----:B------:R-:W4:Y:S01]  /*0f80*/  LDG.E R26, desc[UR6][R6.64+0x1c] ;  /* 0x00001c06061a7981 */ /* 0x000f22000c1e1900 */
[----:B-----5:R-:W-:Y:S01]  /*0f90*/  FFMA R16, R17, R16, R28 ;  /* 0x0000001011107223 */ /* 0x020fe2000000001c */
[----:B------:R-:W-:-:S03]  /*0fa0*/  VIADD R10, R10, 0x10 ;  /* 0x000000100a0a7836 */ /* 0x000fc60000000000 */
[----:B------:R-:W-:Y:S02]  /*0fb0*/  FFMA R23, R23, R22, R16 ;  /* 0x0000001617177223 */ /* 0x000fe40000000010 */
[----:B------:R-:W-:Y:S02]  /*0fc0*/  ISETP.NE.AND P1, PT, R10, RZ, PT ;  /* 0x000000ff0a00720c */ /* 0x000fe40003f25270 */
[----:B------:R-:W-:Y:S01]  /*0fd0*/  FFMA R21, R20, R21, R23 ;  /* 0x0000001514157223 */ /* 0x000fe20000000017 */
[----:B0-----:R-:W-:Y:S01]  /*0fe0*/  IADD3 R4, P2, PT, R4, 0x40, RZ ;  /* 0x0000004004047810 */ /* 0x001fe20007f5e0ff */
[----:B------:R-:W-:Y:S01]  /*0ff0*/  VIADD R11, R11, 0x10 ;  /* 0x000000100b0b7836 */ /* 0x000fe20000000000 */
[----:B------:R-:W-:Y:S02]  /*1000*/  IADD3 R9, PT, PT, R9, 0x10, RZ ;  /* 0x0000001009097810 */ /* 0x000fe40007ffe0ff */
[----:B------:R-:W-:Y:S01]  /*1010*/  IADD3.X R5, PT, PT, RZ, R5, RZ, P2, !PT ;  /* 0x00000005ff057210 */ /* 0x000fe200017fe4ff */
[----:B--2---:R-:W-:-:S04]  /*1020*/  FFMA R19, R18, R19, R21 ;  /* 0x0000001312137223 */ /* 0x004fc80000000015 */
[----:B---3--:R-:W-:-:S04]  /*1030*/  FFMA R13, R12, R13, R19 ;  /* 0x0000000d0c0d7223 */ /* 0x008fc80000000013 */
[----:B----4-:R-:W-:-:S04]  /*1040*/  FFMA R13, R14, R15, R13 ;  /* 0x0000000f0e0d7223 */ /* 0x010fc8000000000d */
[----:B------:R-:W-:Y:S01]  /*1050*/  FFMA R12, R26, R25, R13 ;  /* 0x000000191a0c7223 */ /* 0x000fe2000000000d */
[----:B------:R-:W-:Y:S06]  /*1060*/  @P1 BRA `(.L_x_16) ;  /* 0xfffffffc00201947 */ /* 0x000fec000383ffff */
.L_x_15:
[----:B------:R-:W-:Y:S05]  /*1070*/  BSYNC.RECONVERGENT B1 ;  /* 0x0000000000017941 */ /* 0x000fea0003800200 */
.L_x_14:
[----:B------:R-:W-:Y:S05]  /*1080*/  @!P0 BRA `(.L_x_11) ;  /* 0x0000000400448947 */ /* 0x000fea0003800000 */
[----:B------:R-:W-:Y:S01]  /*1090*/  ISETP.GE.U32.AND P0, PT, R24, 0x8, PT ;  /* 0x000000081800780c */ /* 0x000fe20003f06070 */
[----:B------:R-:W-:Y:S01]  /*10a0*/  BSSY.RECONVERGENT B1, `(.L_x_17) ;  /* 0x0000022000017945 */ /* 0x000fe20003800200 */
[----:B------:R-:W-:-:S04]  /*10b0*/  LOP3.LUT R20, R0, 0x7, RZ, 0xc0, !PT ;  /* 0x0000000700147812 */ /* 0x000fc800078ec0ff */
[----:B------:R-:W-:-:S07]  /*10c0*/  ISETP.NE.AND P1, PT, R20, RZ, PT ;  /* 0x000000ff1400720c */ /* 0x000fce0003f25270 */
[----:B------:R-:W-:Y:S06]  /*10d0*/  @!P0 BRA `(.L_x_18) ;  /* 0x0000000000788947 */ /* 0x000fec0003800000 */
[----:B------:R-:W0:Y:S01]  /*10e0*/  LDC.64 R4, c[0x0][0x380] ;  /* 0x0000e000ff047b82 */ /* 0x000e220000000a00 */
[----:B------:R-:W-:-:S07]  /*10f0*/  IMAD R7, R8, UR8, R9 ;  /* 0x0000000808077c24 */ /* 0x000fce000f8e0209 */
        /* <DEDUP_REMOVED lines=19> */
[----:B------:R-:W-:Y:S01]  /*1230*/  IADD3 R9, PT, PT, R9, 0x8, RZ ;  /* 0x0000000809097810 */ /* 0x000fe20007ffe0ff */
        /* <DEDUP_REMOVED lines=8> */
.L_x_18:
[----:B------:R-:W-:Y:S05]  /*12c0*/  BSYNC.RECONVERGENT B1 ;  /* 0x0000000000017941 */ /* 0x000fea0003800200 */
.L_x_17:
        /* <DEDUP_REMOVED lines=24> */
.L_x_20:
[----:B------:R-:W-:Y:S05]  /*1450*/  BSYNC.RECONVERGENT B1 ;  /* 0x0000000000017941 */ /* 0x000fea0003800200 */
.L_x_19:
[----:B------:R-:W-:Y:S05]  /*1460*/  @!P1 BRA `(.L_x_11) ;  /* 0x00000000004c9947 */ /* 0x000fea0003800000 */
[----:B------:R-:W0:Y:S01]  /*1470*/  LDC.64 R4, c[0x0][0x390] ;  /* 0x0000e400ff047b82 */ /* 0x000e220000000a00 */
[----:B------:R-:W-:-:S07]  /*1480*/  IADD3 R0, PT, PT, -R0, RZ, RZ ;  /* 0x000000ff00007210 */ /* 0x000fce0007ffe1ff */
[----:B------:R-:W1:Y:S01]  /*1490*/  LDC.64 R2, c[0x0][0x380] ;  /* 0x0000e000ff027b82 */ /* 0x000e620000000a00 */
[----:B0-----:R-:W-:-:S04]  /*14a0*/  IMAD.WIDE.U32 R4, R9, 0x4, R4 ;  /* 0x0000000409047825 */ /* 0x001fc800078e0004 */
[----:B------:R-:W-:Y:S01]  /*14b0*/  IMAD.MOV.U32 R10, RZ, RZ, R4 ;  /* 0x000000ffff0a7224 */ /* 0x000fe200078e0004 */
[----:B------:R-:W-:Y:S01]  /*14c0*/  MOV R11, R5 ;  /* 0x00000005000b7202 */ /* 0x000fe20000000f00 */
[----:B------:R-:W-:-:S07]  /*14d0*/  IMAD R9, R8, UR8, R9 ;  /* 0x0000000808097c24 */ /* 0x000fce000f8e0209 */
.L_x_21:
[----:B-1----:R-:W-:Y:S01]  /*14e0*/  IMAD.WIDE R4, R9, 0x4, R2 ;  /* 0x0000000409047825 */ /* 0x002fe200078e0202 */
[----:B------:R-:W-:-:S03]  /*14f0*/  MOV R7, R11 ;  /* 0x0000000b00077202 */ /* 0x000fc60000000f00 */
[----:B------:R-:W-:Y:S02]  /*1500*/  IMAD.MOV.U32 R6, RZ, RZ, R10 ;  /* 0x000000ffff067224 */ /* 0x000fe400078e000a */
[----:B------:R-:W2:Y:S04]  /*1510*/  LDG.E R5, desc[UR6][R4.64] ;  /* 0x0000000604057981 */ /* 0x000ea8000c1e1900 */
[----:B------:R-:W2:Y:S01]  /*1520*/  LDG.E R6, desc[UR6][R6.64] ;  /* 0x0000000606067981 */ /* 0x000ea2000c1e1900 */
[----:B------:R-:W-:Y:S01]  /*1530*/  IADD3 R0, PT, PT, R0, 0x1, RZ ;  /* 0x0000000100007810 */ /* 0x000fe20007ffe0ff */
[----:B------:R-:W-:Y:S01]  /*1540*/  VIADD R9, R9, 0x1 ;  /* 0x0000000109097836 */ /* 0x000fe20000000000 */
[----:B------:R-:W-:Y:S02]  /*1550*/  IADD3 R10, P1, PT, R10, 0x4, RZ ;  /* 0x000000040a0a7810 */ /* 0x000fe40007f3e0ff */
[----:B------:R-:W-:-:S02]  /*1560*/  ISETP.NE.AND P0, PT, R0, RZ, PT ;  /* 0x000000ff0000720c */ /* 0x000fc40003f05270 */
[----:B------:R-:W-:Y:S01]  /*1570*/  IADD3.X R11, PT, PT, RZ, R11, RZ, P1, !PT ;  /* 0x0000000bff0b7210 */ /* 0x000fe20000ffe4ff */
[----:B--2---:R-:W-:-:S10]  /*1580*/  FFMA R12, R5, R6, R12 ;  /* 0x00000006050c7223 */ /* 0x004fd4000000000c */
[----:B------:R-:W-:Y:S05]  /*1590*/  @P0 BRA `(.L_x_21) ;  /* 0xfffffffc00d00947 */ /* 0x000fea000383ffff */
.L_x_11:
[----:B------:R-:W-:Y:S05]  /*15a0*/  BSYNC.RECONVERGENT B0 ;  /* 0x0000000000007941 */ /* 0x000fea0003800200 */
.L_x_10:
[----:B------:R-:W0:Y:S01]  /*15b0*/  LDC.64 R4, c[0x0][0x380] ;  /* 0x0000e000ff047b82 */ /* 0x000e220000000a00 */
[----:B------:R-:W-:-:S07]  /*15c0*/  IMAD R7, R8, UR8, R8 ;  /* 0x0000000808077c24 */ /* 0x000fce000f8e0208 */
[----:B------:R-:W1:Y:S01]  /*15d0*/  LDC.64 R2, c[0x0][0x388] ;  /* 0x0000e200ff027b82 */ /* 0x000e620000000a00 */
[----:B0-----:R-:W-:-:S06]  /*15e0*/  IMAD.WIDE R4, R7, 0x4, R4 ;  /* 0x0000000407047825 */ /* 0x001fcc00078e0204 */
[----:B------:R-:W2:Y:S01]  /*15f0*/  LDG.E R5, desc[UR6][R4.64] ;  /* 0x0000000604057981 */ /* 0x000ea2000c1e1900 */
[----:B-1----:R-:W-:-:S06]  /*1600*/  IMAD.WIDE R2, R8, 0x4, R2 ;  /* 0x0000000408027825 */ /* 0x002fcc00078e0202 */
[----:B------:R-:W3:Y:S01]  /*1610*/  LDG.E R3, desc[UR6][R2.64] ;  /* 0x0000000602037981 */ /* 0x000ee2000c1e1900 */
[----:B------:R-:W-:Y:S01]  /*1620*/  BSSY.RECONVERGENT B0, `(.L_x_22) ;  /* 0x000000d000007945 */ /* 0x000fe20003800200 */
[----:B--2---:R-:W0:Y:S01]  /*1630*/  MUFU.RCP R6, R5 ;  /* 0x0000000500067308 */ /* 0x004e220000001000 */
[----:B---3--:R-:W-:-:S07]  /*1640*/  FADD R0, R3, -R12 ;  /* 0x8000000c03007221 */ /* 0x008fce0000000000 */
[----:B------:R-:W1:Y:S01]  /*1650*/  FCHK P0, R0, R5 ;  /* 0x0000000500007302 */ /* 0x000e620000000000 */
[----:B0-----:R-:W-:-:S04]  /*1660*/  FFMA R7, -R5, R6, 1 ;  /* 0x3f80000005077423 */ /* 0x001fc80000000106 */
[----:B------:R-:W-:-:S04]  /*1670*/  FFMA R7, R6, R7, R6 ;  /* 0x0000000706077223 */ /* 0x000fc80000000006 */
[----:B------:R-:W-:-:S04]  /*1680*/  FFMA R6, R0, R7, RZ ;  /* 0x0000000700067223 */ /* 0x000fc800000000ff */
[----:B------:R-:W-:-:S04]  /*1690*/  FFMA R9, -R5, R6, R0 ;  /* 0x0000000605097223 */ /* 0x000fc80000000100 */
[----:B------:R-:W-:Y:S01]  /*16a0*/  FFMA R7, R7, R9, R6 ;  /* 0x0000000907077223 */ /* 0x000fe20000000006 */
[----:B-1----:R-:W-:Y:S06]  /*16b0*/  @!P0 BRA `(.L_x_23) ;  /* 0x00000000000c8947 */ /* 0x002fec0003800000 */
[----:B------:R-:W-:-:S07]  /*16c0*/  MOV R2, 0x16e0 ;  /* 0x000016e000027802 */ /* 0x000fce0000000f00 */
[----:B------:R-:W-:Y:S05]  /*16d0*/  CALL.REL.NOINC `($__internal_0_$__cuda_sm3x_div_rn_noftz_f32_slowpath) ;  /* 0x0000000000187944 */ /* 0x000fea0003c00000 */
[----:B------:R-:W-:-:S07]  /*16e0*/  MOV R7, R0 ;  /* 0x0000000000077202 */ /* 0x000fce0000000f00 */
.L_x_23:
[----:B------:R-:W-:Y:S05]  /*16f0*/  BSYNC.RECONVERGENT B0 ;  /* 0x0000000000007941 */ /* 0x000fea0003800200 */
.L_x_22:
[----:B------:R-:W0:Y:S02]  /*1700*/  LDC.64 R2, c[0x0][0x398] ;  /* 0x0000e600ff027b82 */ /* 0x000e240000000a00 */
[----:B0-----:R-:W-:-:S05]  /*1710*/  IMAD.WIDE R8, R8, 0x4, R2 ;  /* 0x0000000408087825 */ /* 0x001fca00078e0202 */
[----:B------:R-:W-:Y:S01]  /*1720*/  STG.E desc[UR6][R8.64], R7 ;  /* 0x0000000708007986 */ /* 0x000fe2000c101906 */
[----:B------:R-:W-:Y:S05]  /*1730*/  EXIT ;  /* 0x000000000000794d */ /* 0x000fea0003800000 */
        .weak           $__internal_0_$__cuda_sm3x_div_rn_noftz_f32_slowpath
        .type           $__internal_0_$__cuda_sm3x_div_rn_noftz_f32_slowpath,@function
        .size           $__internal_0_$__cuda_sm3x_div_rn_noftz_f32_slowpath,(.L_x_36 - $__internal_0_$__cuda_sm3x_div_rn_noftz_f32_slowpath)
$__internal_0_$__cuda_sm3x_div_rn_noftz_f32_slowpath:
[----:B------:R-:W-:Y:S01]  /*1740*/  SHF.R.U32.HI R4, RZ, 0x17, R5 ;  /* 0x00000017ff047819 */ /* 0x000fe20000011605 */
[----:B------:R-:W-:Y:S01]  /*1750*/  BSSY.RECONVERGENT B1, `(.L_x_24) ;  /* 0x0000064000017945 */ /* 0x000fe20003800200 */
[----:B------:R-:W-:Y:S02]  /*1760*/  SHF.R.U32.HI R3, RZ, 0x17, R0 ;  /* 0x00000017ff037819 */ /* 0x000fe40000011600 */
[----:B------:R-:W-:Y:S02]  /*1770*/  LOP3.LUT R4, R4, 0xff, RZ, 0xc0, !PT ;  /* 0x000000ff04047812 */ /* 0x000fe400078ec0ff */
[----:B------:R-:W-:Y:S02]  /*1780*/  LOP3.LUT R10, R3, 0xff, RZ, 0xc0, !PT ;  /* 0x000000ff030a7812 */ /* 0x000fe400078ec0ff */
[----:B------:R-:W-:Y:S01]  /*1790*/  MOV R6, R0 ;  /* 0x0000000000067202 */ /* 0x000fe20000000f00 */
[----:B------:R-:W-:Y:S01]  /*17a0*/  VIADD R9, R4, 0xffffffff ;  /* 0xffffffff04097836 */ /* 0x000fe20000000000 */
[----:B------:R-:W-:-:S04]  /*17b0*/  IADD3 R11, PT, PT, R10, -0x1, RZ ;  /* 0xffffffff0a0b7810 */ /* 0x000fc80007ffe0ff */
[----:B------:R-:W-:-:S04]  /*17c0*/  ISETP.GT.U32.AND P0, PT, R9, 0xfd, PT ;  /* 0x000000fd0900780c */ /* 0x000fc80003f04070 */
[----:B------:R-:W-:-:S13]  /*17d0*/  ISETP.GT.U32.OR P0, PT, R11, 0xfd, P0 ;  /* 0x000000fd0b00780c */ /* 0x000fda0000704470 */
[----:B------:R-:W-:Y:S01]  /*17e0*/  @!P0 IMAD.MOV.U32 R7, RZ, RZ, RZ ;  /* 0x000000ffff078224 */ /* 0x000fe200078e00ff */
[----:B------:R-:W-:Y:S06]  /*17f0*/  @!P0 BRA `(.L_x_25) ;  /* 0x0000000000608947 */ /* 0x000fec0003800000 */
[----:B------:R-:W-:Y:S02]  /*1800*/  FSETP.GTU.FTZ.AND P0, PT, |R0|, +INF , PT ;  /* 0x7f8000000000780b */ /* 0x000fe40003f1c200 */
[----:B------:R-:W-:Y:S02]  /*1810*/  FSETP.GTU.FTZ.AND P1, PT, |R5|, +INF , PT ;  /* 0x7f8000000500780b */ /* 0x000fe40003f3c200 */
[----:B------:R-:W-:Y:S02]  /*1820*/  MOV R3, R5 ;  /* 0x0000000500037202 */ /* 0x000fe40000000f00 */
[----:B------:R-:W-:-:S13]  /*1830*/  PLOP3.LUT P0, PT, P0, P1, PT, 0xf8, 0x8f ;  /* 0x00000000008f781c */ /* 0x000fda0000703f70 */
[----:B------:R-:W-:Y:S05]  /*1840*/  @P0 BRA `(.L_x_26) ;  /* 0x00000004004c0947 */ /* 0x000fea0003800000 */
[----:B------:R-:W-:-:S13]  /*1850*/  LOP3.LUT P0, RZ, R5, 0x7fffffff, R6, 0xc8, !PT ;  /* 0x7fffffff05ff7812 */ /* 0x000fda000780c806 */
[----:B------:R-:W-:Y:S05]  /*1860*/  @!P0 BRA `(.L_x_27) ;  /* 0x00000004003c8947 */ /* 0x000fea0003800000 */
[C---:B------:R-:W-:Y:S02]  /*1870*/  FSETP.NEU.FTZ.AND P2, PT, |R0|.reuse, +INF , PT ;  /* 0x7f8000000000780b */ /* 0x040fe40003f5d200 */
[----:B------:R-:W-:Y:S02]  /*1880*/  FSETP.NEU.FTZ.AND P1, PT, |R3|, +INF , PT ;  /* 0x7f8000000300780b */ /* 0x000fe40003f3d200 */
[----:B------:R-:W-:-:S11]  /*1890*/  FSETP.NEU.FTZ.AND P0, PT, |R0|, +INF , PT ;  /* 0x7f8000000000780b */ /* 0x000fd60003f1d200 */
[----:B------:R-:W-:Y:S05]  /*18a0*/  @!P1 BRA !P2, `(.L_x_27) ;  /* 0x00000004002c9947 */ /* 0x000fea0005000000 */
[----:B------:R-:W-:-:S04]  /*18b0*/  LOP3.LUT P2, RZ, R6, 0x7fffffff, RZ, 0xc0, !PT ;  /* 0x7fffffff06ff7812 */ /* 0x000fc8000784c0ff */
[----:B------:R-:W-:-:S13]  /*18c0*/  PLOP3.LUT P1, PT, P1, P2, PT, 0x2f, 0xf2 ;  /* 0x0000000000f2781c */ /* 0x000fda0000f24577 */
[----:B------:R-:W-:Y:S05]  /*18d0*/  @P1 BRA `(.L_x_28) ;  /* 0x0000000400181947 */ /* 0x000fea0003800000 */
[----:B------:R-:W-:-:S04]  /*18e0*/  LOP3.LUT P1, RZ, R5, 0x7fffffff, RZ, 0xc0, !PT ;  /* 0x7fffffff05ff7812 */ /* 0x000fc8000782c0ff */
[----:B------:R-:W-:-:S13]  /*18f0*/  PLOP3.LUT P0, PT, P0, P1, PT, 0x2f, 0xf2 ;  /* 0x0000000000f2781c */ /* 0x000fda0000702577 */
[----:B------:R-:W-:Y:S05]  /*1900*/  @P0 BRA `(.L_x_29) ;  /* 0x0000000400000947 */ /* 0x000fea0003800000 */
[----:B------:R-:W-:Y:S02]  /*1910*/  ISETP.GE.AND P0, PT, R11, RZ, PT ;  /* 0x000000ff0b00720c */ /* 0x000fe40003f06270 */
[----:B------:R-:W-:-:S11]  /*1920*/  ISETP.GE.AND P1, PT, R9, RZ, PT ;  /* 0x000000ff0900720c */ /* 0x000fd60003f26270 */
[----:B------:R-:W-:Y:S01]  /*1930*/  @P0 MOV R7, RZ ;  /* 0x000000ff00070202 */ /* 0x000fe20000000f00 */
[----:B------:R-:W-:Y:S02]  /*1940*/  @!P0 IMAD.MOV.U32 R7, RZ, RZ, -0x40 ;  /* 0xffffffc0ff078424 */ /* 0x000fe400078e00ff */
[----:B------:R-:W-:Y:S01]  /*1950*/  @!P0 FFMA R6, R0, 1.84467440737095516160e+19, RZ ;  /* 0x5f80000000068823 */ /* 0x000fe200000000ff */
[----:B------:R-:W-:Y:S02]  /*1960*/  @!P1 FFMA R5, R3, 1.84467440737095516160e+19, RZ ;  /* 0x5f80000003059823 */ /* 0x000fe400000000ff */
[----:B------:R-:W-:-:S07]  /*1970*/  @!P1 IADD3 R7, PT, PT, R7, 0x40, RZ ;  /* 0x0000004007079810 */ /* 0x000fce0007ffe0ff */
.L_x_25:
[----:B------:R-:W-:Y:S01]  /*1980*/  LEA R0, R4, 0xc0800000, 0x17 ;  /* 0xc080000004007811 */ /* 0x000fe200078eb8ff */
[----:B------:R-:W-:Y:S01]  /*1990*/  VIADD R3, R10, 0xffffff81 ;  /* 0xffffff810a037836 */ /* 0x000fe20000000000 */
[----:B------:R-:W-:Y:S02]  /*19a0*/  BSSY.RECONVERGENT B2, `(.L_x_30) ;  /* 0x0000035000027945 */ /* 0x000fe40003800200 */
[----:B------:R-:W-:Y:S01]  /*19b0*/  IADD3 R5, PT, PT, -R0, R5, RZ ;  /* 0x0000000500057210 */ /* 0x000fe20007ffe1ff */
[C---:B------:R-:W-:Y:S01]  /*19c0*/  IMAD R0, R3.reuse, -0x800000, R6 ;  /* 0xff80000003007824 */ /* 0x040fe200078e0206 */
[----:B------:R-:W-:Y:S02]  /*19d0*/  IADD3 R4, PT, PT, R3, 0x7f, -R4 ;  /* 0x0000007f03047810 */ /* 0x000fe40007ffe804 */
[----:B------:R-:W0:Y:S01]  /*19e0*/  MUFU.RCP R9, R5 ;  /* 0x0000000500097308 */ /* 0x000e220000001000 */
[----:B------:R-:W-:Y:S01]  /*19f0*/  FADD.FTZ R11, -R5, -RZ ;  /* 0x800000ff050b7221 */ /* 0x000fe20000010100 */
[----:B------:R-:W-:-:S03]  /*1a00*/  IADD3 R4, PT, PT, R4, R7, RZ ;  /* 0x0000000704047210 */ /* 0x000fc60007ffe0ff */
[----:B0-----:R-:W-:-:S04]  /*1a10*/  FFMA R10, R9, R11, 1 ;  /* 0x3f800000090a7423 */ /* 0x001fc8000000000b */
[----:B------:R-:W-:-:S04]  /*1a20*/  FFMA R13, R9, R10, R9 ;  /* 0x0000000a090d7223 */ /* 0x000fc80000000009 */
[----:B------:R-:W-:-:S04]  /*1a30*/  FFMA R6, R0, R13, RZ ;  /* 0x0000000d00067223 */ /* 0x000fc800000000ff */
[----:B------:R-:W-:-:S04]  /*1a40*/  FFMA R9, R11, R6, R0 ;  /* 0x000000060b097223 */ /* 0x000fc80000000000 */
[----:B------:R-:W-:-:S04]  /*1a50*/  FFMA R6, R13, R9, R6 ;  /* 0x000000090d067223 */ /* 0x000fc80000000006 */
[----:B------:R-:W-:-:S04]  /*1a60*/  FFMA R11, R11, R6, R0 ;  /* 0x000000060b0b7223 */ /* 0x000fc80000000000 */
[----:B------:R-:W-:-:S05]  /*1a70*/  FFMA R0, R13, R11, R6 ;  /* 0x0000000b0d007223 */ /* 0x000fca0000000006 */
[----:B------:R-:W-:-:S04]  /*1a80*/  SHF.R.U32.HI R3, RZ, 0x17, R0 ;  /* 0x00000017ff037819 */ /* 0x000fc80000011600 */
[----:B------:R-:W-:-:S04]  /*1a90*/  LOP3.LUT R3, R3, 0xff, RZ, 0xc0, !PT ;  /* 0x000000ff03037812 */ /* 0x000fc800078ec0ff */
[----:B------:R-:W-:-:S05]  /*1aa0*/  IADD3 R7, PT, PT, R3, R4, RZ ;  /* 0x0000000403077210 */ /* 0x000fca0007ffe0ff */
[----:B------:R-:W-:-:S05]  /*1ab0*/  VIADD R3, R7, 0xffffffff ;  /* 0xffffffff07037836 */ /* 0x000fca0000000000 */
[----:B------:R-:W-:-:S13]  /*1ac0*/  ISETP.GE.U32.AND P0, PT, R3, 0xfe, PT ;  /* 0x000000fe0300780c */ /* 0x000fda0003f06070 */
[----:B------:R-:W-:Y:S05]  /*1ad0*/  @!P0 BRA `(.L_x_31) ;  /* 0x0000000000808947 */ /* 0x000fea0003800000 */
[----:B------:R-:W-:-:S13]  /*1ae0*/  ISETP.GT.AND P0, PT, R7, 0xfe, PT ;  /* 0x000000fe0700780c */ /* 0x000fda0003f04270 */
[----:B------:R-:W-:Y:S05]  /*1af0*/  @P0 BRA `(.L_x_32) ;  /* 0x00000000006c0947 */ /* 0x000fea0003800000 */
[----:B------:R-:W-:-:S13]  /*1b00*/  ISETP.GE.AND P0, PT, R7, 0x1, PT ;  /* 0x000000010700780c */ /* 0x000fda0003f06270 */
[----:B------:R-:W-:Y:S05]  /*1b10*/  @P0 BRA `(.L_x_33) ;  /* 0x0000000000740947 */ /* 0x000fea0003800000 */
[----:B------:R-:W-:Y:S02]  /*1b20*/  ISETP.GE.AND P0, PT, R7, -0x18, PT ;  /* 0xffffffe80700780c */ /* 0x000fe40003f06270 */
[----:B------:R-:W-:-:S11]  /*1b30*/  LOP3.LUT R0, R0, 0x80000000, RZ, 0xc0, !PT ;  /* 0x8000000000007812 */ /* 0x000fd600078ec0ff */
[----:B------:R-:W-:Y:S05]  /*1b40*/  @!P0 BRA `(.L_x_33) ;  /* 0x0000000000688947 */ /* 0x000fea0003800000 */
[CCC-:B------:R-:W-:Y:S01]  /*1b50*/  FFMA.RZ R3, R13.reuse, R11.reuse, R6.reuse ;  /* 0x0000000b0d037223 */ /* 0x1c0fe2000000c006 */
[-CC-:B------:R-:W-:Y:S01]  /*1b60*/  FFMA.RM R4, R13, R11.reuse, R6.reuse ;  /* 0x0000000b0d047223 */ /* 0x180fe20000004006 */
[C---:B------:R-:W-:Y:S02]  /*1b70*/  ISETP.NE.AND P2, PT, R7.reuse, RZ, PT ;  /* 0x000000ff0700720c */ /* 0x040fe40003f45270 */
[----:B------:R-:W-:Y:S02]  /*1b80*/  ISETP.NE.AND P1, PT, R7, RZ, PT ;  /* 0x000000ff0700720c */ /* 0x000fe40003f25270 */
[----:B------:R-:W-:Y:S01]  /*1b90*/  LOP3.LUT R5, R3, 0x7fffff, RZ, 0xc0, !PT ;  /* 0x007fffff03057812 */ /* 0x000fe200078ec0ff */
[----:B------:R-:W-:Y:S01]  /*1ba0*/  FFMA.RP R3, R13, R11, R6 ;  /* 0x0000000b0d037223 */ /* 0x000fe20000008006 */
[----:B------:R-:W-:Y:S02]  /*1bb0*/  IADD3 R6, PT, PT, R7, 0x20, RZ ;  /* 0x0000002007067810 */ /* 0x000fe40007ffe0ff */
[----:B------:R-:W-:-:S02]  /*1bc0*/  LOP3.LUT R5, R5, 0x800000, RZ, 0xfc, !PT ;  /* 0x0080000005057812 */ /* 0x000fc400078efcff */
[----:B------:R-:W-:Y:S02]  /*1bd0*/  IADD3 R7, PT, PT, -R7, RZ, RZ ;  /* 0x000000ff07077210 */ /* 0x000fe40007ffe1ff */
[----:B------:R-:W-:Y:S02]  /*1be0*/  SHF.L.U32 R6, R5, R6, RZ ;  /* 0x0000000605067219 */ /* 0x000fe400000006ff */
[----:B------:R-:W-:Y:S02]  /*1bf0*/  FSETP.NEU.FTZ.AND P0, PT, R3, R4, PT ;  /* 0x000000040300720b */ /* 0x000fe40003f1d000 */
[----:B------:R-:W-:Y:S02]  /*1c00*/  SEL R4, R7, RZ, P2 ;  /* 0x000000ff07047207 */ /* 0x000fe40001000000 */
[----:B------:R-:W-:Y:S02]  /*1c10*/  ISETP.NE.AND P1, PT, R6, RZ, P1 ;  /* 0x000000ff0600720c */ /* 0x000fe40000f25270 */
[----:B------:R-:W-:-:S02]  /*1c20*/  SHF.R.U32.HI R4, RZ, R4, R5 ;  /* 0x00000004ff047219 */ /* 0x000fc40000011605 */
[----:B------:R-:W-:Y:S02]  /*1c30*/  PLOP3.LUT P0, PT, P0, P1, PT, 0xf8, 0x8f ;  /* 0x00000000008f781c */ /* 0x000fe40000703f70 */
[----:B------:R-:W-:Y:S02]  /*1c40*/  SHF.R.U32.HI R6, RZ, 0x1, R4 ;  /* 0x00000001ff067819 */ /* 0x000fe40000011604 */
[----:B------:R-:W-:-:S04]  /*1c50*/  SEL R3, RZ, 0x1, !P0 ;  /* 0x00000001ff037807 */ /* 0x000fc80004000000 */
[----:B------:R-:W-:-:S04]  /*1c60*/  LOP3.LUT R3, R3, 0x1, R6, 0xf8, !PT ;  /* 0x0000000103037812 */ /* 0x000fc800078ef806 */
[----:B------:R-:W-:-:S05]  /*1c70*/  LOP3.LUT R3, R3, R4, RZ, 0xc0, !PT ;  /* 0x0000000403037212 */ /* 0x000fca00078ec0ff */
[----:B------:R-:W-:-:S05]  /*1c80*/  IMAD.IADD R3, R6, 0x1, R3 ;  /* 0x0000000106037824 */ /* 0x000fca00078e0203 */
[----:B------:R-:W-:Y:S01]  /*1c90*/  LOP3.LUT R0, R3, R0, RZ, 0xfc, !PT ;  /* 0x0000000003007212 */ /* 0x000fe200078efcff */
[----:B------:R-:W-:Y:S06]  /*1ca0*/  BRA `(.L_x_33) ;  /* 0x0000000000107947 */ /* 0x000fec0003800000 */
.L_x_32:
[----:B------:R-:W-:-:S04]  /*1cb0*/  LOP3.LUT R0, R0, 0x80000000, RZ, 0xc0, !PT ;  /* 0x8000000000007812 */ /* 0x000fc800078ec0ff */
[----:B------:R-:W-:Y:S01]  /*1cc0*/  LOP3.LUT R0, R0, 0x7f800000, RZ, 0xfc, !PT ;  /* 0x7f80000000007812 */ /* 0x000fe200078efcff */
[----:B------:R-:W-:Y:S06]  /*1cd0*/  BRA `(.L_x_33) ;  /* 0x0000000000047947 */ /* 0x000fec0003800000 */
.L_x_31:
[----:B------:R-:W-:-:S07]  /*1ce0*/  LEA R0, R4, R0, 0x17 ;  /* 0x0000000004007211 */ /* 0x000fce00078eb8ff */
.L_x_33:
[----:B------:R-:W-:Y:S05]  /*1cf0*/  BSYNC.RECONVERGENT B2 ;  /* 0x0000000000027941 */ /* 0x000fea0003800200 */
.L_x_30:
[----:B------:R-:W-:Y:S05]  /*1d00*/  BRA `(.L_x_34) ;  /* 0x0000000000207947 */ /* 0x000fea0003800000 */
.L_x_29:
[----:B------:R-:W-:-:S04]  /*1d10*/  LOP3.LUT R0, R5, 0x80000000, R6, 0x48, !PT ;  /* 0x8000000005007812 */ /* 0x000fc800078e4806 */
[----:B------:R-:W-:Y:S01]  /*1d20*/  LOP3.LUT R0, R0, 0x7f800000, RZ, 0xfc, !PT ;  /* 0x7f80000000007812 */ /* 0x000fe200078efcff */
[----:B------:R-:W-:Y:S06]  /*1d30*/  BRA `(.L_x_34) ;  /* 0x0000000000147947 */ /* 0x000fec0003800000 */
.L_x_28:
[----:B------:R-:W-:Y:S01]  /*1d40*/  LOP3.LUT R0, R5, 0x80000000, R6, 0x48, !PT ;  /* 0x8000000005007812 */ /* 0x000fe200078e4806 */
[----:B------:R-:W-:Y:S06]  /*1d50*/  BRA `(.L_x_34) ;  /* 0x00000000000c7947 */ /* 0x000fec0003800000 */
.L_x_27:
[----:B------:R-:W0:Y:S01]  /*1d60*/  MUFU.RSQ R0, -QNAN ;  /* 0xffc0000000007908 */ /* 0x000e220000001400 */
[----:B------:R-:W-:Y:S05]  /*1d70*/  BRA `(.L_x_34) ;  /* 0x0000000000047947 */ /* 0x000fea0003800000 */
.L_x_26:
[----:B------:R-:W-:-:S07]  /*1d80*/  FADD.FTZ R0, R0, R3 ;  /* 0x0000000300007221 */ /* 0x000fce0000010000 */
.L_x_34:
[----:B------:R-:W-:Y:S05]  /*1d90*/  BSYNC.RECONVERGENT B1 ;  /* 0x0000000000017941 */ /* 0x000fea0003800200 */
.L_x_24:
[----:B------:R-:W-:-:S04]  /*1da0*/  HFMA2 R3, -RZ, RZ, 0, 0 ;  /* 0x00000000ff037431 */ /* 0x000fc800000001ff */
[----:B0-----:R-:W-:Y:S05]  /*1db0*/  RET.REL.NODEC R2 `(_Z12jacobiKernelPfS_S_S_i) ;  /* 0xffffffe002907950 */ /* 0x001fea0003c3ffff */
.L_x_35:
[----:B------:R-:W-:-:S00]  /*1dc0*/  BRA `(.L_x_35) ;  /* 0xfffffffc00fc7947 */ /* 0x000fc0000383ffff */
[----:B------:R-:W-:-:S00]  /*1dd0*/  NOP ;  /* 0x0000000000007918 */ /* 0x000fc00000000000 */
        /* <DEDUP_REMOVED lines=10> */
.L_x_36:


//--------------------- .nv.shared.reserved.0     --------------------------
	.section	.nv.shared.reserved.0,"aw",@nobits
	.weak		__nv_reservedSMEM_offset_0_alias
	.size		__nv_reservedSMEM_offset_0_alias, 0, 64
	.other		__nv_reservedSMEM_offset_0_alias,@"STO_CUDA_RESERVED_SHARED STV_DEFAULT"
__nv_reservedSMEM_offset_0_alias:
	.zero		0
	.zero		64


//--------------------- .nv.constant0._Z12jacobiKernelPfS_S_S_i --------------------------
	.section	.nv.constant0._Z12jacobiKernelPfS_S_S_i,"a",@progbits
	.sectionflags	@""
	.align	4
.nv.constant0._Z12jacobiKernelPfS_S_S_i:
	.zero		932


//--------------------- SYMBOLS --------------------------

	.type		.nv.reservedSmem.offset0,@object
	.size		.nv.reservedSmem.offset0,0x4
